	.target	sm_100a

	.elftype	@"ET_EXEC"


//--------------------- .note.nv.tkinfo           --------------------------
	.section	.note.nv.tkinfo,"",@"SHT_NOTE"
	.sectionflags	@"SHF_NOTE_NV_TKINFO"
	.tkinfo
        /*0018*/ 	.word	0x00000002
        /*0030*/ 	.string	""
        /*0030*/ 	.string	"ptxas"
        /*0030*/ 	.string	"Cuda compilation tools, release 13.0, V13.0.88"
        /*0030*/ 	.string	"Build cuda_13.0.r13.0/compiler.36424714_0"
        /*0030*/ 	.string	"-arch sm_100a -m 64 "



//--------------------- .note.nv.cuinfo           --------------------------
	.section	.note.nv.cuinfo,"",@"SHT_NOTE"
	.sectionflags	@"SHF_NOTE_NV_CUINFO"
        /*0018*/ 	.short	0x0002
        /*001a*/ 	.short	0x0064
        /*001c*/ 	.short	0x0082
	.zero		2


//--------------------- .nv.info                  --------------------------
	.section	.nv.info,"",@"SHT_CUDA_INFO"
	.align	4


	//----- nvinfo : EIATTR_REGCOUNT
	.align		4
        /*0000*/ 	.byte	0x04, 0x2f
        /*0002*/ 	.short	(.L_20 - .L_19)
	.align		4
.L_19:
        /*0004*/ 	.word	index@(_ZN7cutlass13device_kernelINS_4gemm6kernel13GemmUniversalIN4cute5tupleIJiiiiEEENS1_10collective13CollectiveMmaINS1_35MainloopSm100TmaUmmaWarpSpecializedILi7ELi2ELi2ENS5_IJNS4_1CILi1EEESB_SB_EEEEENS5_IJNSA_ILi128EEENSA_ILi256EEENSA_ILi64EEEEEENS_12float_e4m3_tENS5_IJlSB_lEEESI_SJ_NS4_8TiledMMAINS4_8MMA_AtomIJNS4_10MMA_TraitsINS4_19SM100_MMA_F8F6F4_SSEJSI_SI_fSE_SF_NS4_17integral_constantINS4_4UMMA5MajorELSQ_0EEESR_NSO_INSP_7ScaleInELSS_0EEEST_EEEEEENS4_6LayoutISC_NS5_IJNSA_ILi0EEESX_SX_EEEEENS5_IJNS4_10UnderscoreES10_S10_EEEEENS4_13SM90_TMA_LOADENS4_14ComposedLayoutINS4_7SwizzleILi2ELi4ELi3EEENS4_18smem_ptr_flag_bitsILi8EEENSW_INS5_IJNSA_ILi8EEESG_EEENS5_IJSG_SB_EEEEEEEvNS4_8identityES13_S1D_vS1E_EENS_8epilogue10collective18CollectiveEpilogueINS1G_23Sm100TmaWarpSpecializedILi4ELi2ELi64ELb0ELb0EEEJSH_NS5_IJNSW_ISE_SB_EENSW_ISG_SB_EEEEESI_SJ_SI_SJ_NS1G_6fusion15FusionCallbacksIS1K_NS1O_17LinearCombinationISI_fSI_fLNS_15FloatRoundStyleE2EEESH_S1N_JEEENS4_5SM1004TMEM4LOAD26SM100_TMEM_LOAD_32dp32b64xES13_S1D_NS4_39AutoVectorizingCopyWithAssumedAlignmentILi128EEENS4_14SM90_TMA_STOREES1D_S1Z_S1Z_EEEvvEEEEvNT_6ParamsE)
        /*0008*/ 	.word	0x000000e0


	//----- nvinfo : EIATTR_FRAME_SIZE
	.align		4
.L_20:
        /*000c*/ 	.byte	0x04, 0x11
        /*000e*/ 	.short	(.L_22 - .L_21)
	.align		4
.L_21:
        /*0010*/ 	.word	index@($__internal_2_$__cuda_sm10x_tcgen05_guardrail_trap_unallocated_columns_being_dealloced)
        /*0014*/ 	.word	0x00000000


	//----- nvinfo : EIATTR_FRAME_SIZE
	.align		4
.L_22:
        /*0018*/ 	.byte	0x04, 0x11
        /*001a*/ 	.short	(.L_24 - .L_23)
	.align		4
.L_23:
        /*001c*/ 	.word	index@($__internal_1_$__cuda_sm10x_tcgen05_guardrail_trap_phase_invalid_during_alloc)
        /*0020*/ 	.word	0x00000000


	//----- nvinfo : EIATTR_FRAME_SIZE
	.align		4
.L_24:
        /*0024*/ 	.byte	0x04, 0x11
        /*0026*/ 	.short	(.L_26 - .L_25)
	.align		4
.L_25:
        /*0028*/ 	.word	index@($__internal_0_$__cuda_sm10x_tcgen05_guardrail_trap_col_being_dealloced_not_returned_by_alloc)
        /*002c*/ 	.word	0x00000000


	//----- nvinfo : EIATTR_FRAME_SIZE
	.align		4
.L_26:
        /*0030*/ 	.byte	0x04, 0x11
        /*0032*/ 	.short	(.L_28 - .L_27)
	.align		4
.L_27:
        /*0034*/ 	.word	index@(_ZN7cutlass13device_kernelINS_4gemm6kernel13GemmUniversalIN4cute5tupleIJiiiiEEENS1_10collective13CollectiveMmaINS1_35MainloopSm100TmaUmmaWarpSpecializedILi7ELi2ELi2ENS5_IJNS4_1CILi1EEESB_SB_EEEEENS5_IJNSA_ILi128EEENSA_ILi256EEENSA_ILi64EEEEEENS_12float_e4m3_tENS5_IJlSB_lEEESI_SJ_NS4_8TiledMMAINS4_8MMA_AtomIJNS4_10MMA_TraitsINS4_19SM100_MMA_F8F6F4_SSEJSI_SI_fSE_SF_NS4_17integral_constantINS4_4UMMA5MajorELSQ_0EEESR_NSO_INSP_7ScaleInELSS_0EEEST_EEEEEENS4_6LayoutISC_NS5_IJNSA_ILi0EEESX_SX_EEEEENS5_IJNS4_10UnderscoreES10_S10_EEEEENS4_13SM90_TMA_LOADENS4_14ComposedLayoutINS4_7SwizzleILi2ELi4ELi3EEENS4_18smem_ptr_flag_bitsILi8EEENSW_INS5_IJNSA_ILi8EEESG_EEENS5_IJSG_SB_EEEEEEEvNS4_8identityES13_S1D_vS1E_EENS_8epilogue10collective18CollectiveEpilogueINS1G_23Sm100TmaWarpSpecializedILi4ELi2ELi64ELb0ELb0EEEJSH_NS5_IJNSW_ISE_SB_EENSW_ISG_SB_EEEEESI_SJ_SI_SJ_NS1G_6fusion15FusionCallbacksIS1K_NS1O_17LinearCombinationISI_fSI_fLNS_15FloatRoundStyleE2EEESH_S1N_JEEENS4_5SM1004TMEM4LOAD26SM100_TMEM_LOAD_32dp32b64xES13_S1D_NS4_39AutoVectorizingCopyWithAssumedAlignmentILi128EEENS4_14SM90_TMA_STOREES1D_S1Z_S1Z_EEEvvEEEEvNT_6ParamsE)
        /*0038*/ 	.word	0x00000000


	//----- nvinfo : EIATTR_MIN_STACK_SIZE
	.align		4
.L_28:
        /*003c*/ 	.byte	0x04, 0x12
        /*003e*/ 	.short	(.L_30 - .L_29)
	.align		4
.L_29:
        /*0040*/ 	.word	index@(_ZN7cutlass13device_kernelINS_4gemm6kernel13GemmUniversalIN4cute5tupleIJiiiiEEENS1_10collective13CollectiveMmaINS1_35MainloopSm100TmaUmmaWarpSpecializedILi7ELi2ELi2ENS5_IJNS4_1CILi1EEESB_SB_EEEEENS5_IJNSA_ILi128EEENSA_ILi256EEENSA_ILi64EEEEEENS_12float_e4m3_tENS5_IJlSB_lEEESI_SJ_NS4_8TiledMMAINS4_8MMA_AtomIJNS4_10MMA_TraitsINS4_19SM100_MMA_F8F6F4_SSEJSI_SI_fSE_SF_NS4_17integral_constantINS4_4UMMA5MajorELSQ_0EEESR_NSO_INSP_7ScaleInELSS_0EEEST_EEEEEENS4_6LayoutISC_NS5_IJNSA_ILi0EEESX_SX_EEEEENS5_IJNS4_10UnderscoreES10_S10_EEEEENS4_13SM90_TMA_LOADENS4_14ComposedLayoutINS4_7SwizzleILi2ELi4ELi3EEENS4_18smem_ptr_flag_bitsILi8EEENSW_INS5_IJNSA_ILi8EEESG_EEENS5_IJSG_SB_EEEEEEEvNS4_8identityES13_S1D_vS1E_EENS_8epilogue10collective18CollectiveEpilogueINS1G_23Sm100TmaWarpSpecializedILi4ELi2ELi64ELb0ELb0EEEJSH_NS5_IJNSW_ISE_SB_EENSW_ISG_SB_EEEEESI_SJ_SI_SJ_NS1G_6fusion15FusionCallbacksIS1K_NS1O_17LinearCombinationISI_fSI_fLNS_15FloatRoundStyleE2EEESH_S1N_JEEENS4_5SM1004TMEM4LOAD26SM100_TMEM_LOAD_32dp32b64xES13_S1D_NS4_39AutoVectorizingCopyWithAssumedAlignmentILi128EEENS4_14SM90_TMA_STOREES1D_S1Z_S1Z_EEEvvEEEEvNT_6ParamsE)
        /*0044*/ 	.word	0x00000000
.L_30:


//--------------------- .nv.compat                --------------------------
	.section	.nv.compat,"",@"SHT_CUDA_COMPAT_INFO"
	.align	4
        /*0000*/ 	.byte	0x02, 0x09, 0x01, 0x00, 0x02, 0x02, 0x02, 0x00, 0x02, 0x05, 0x05, 0x00, 0x03, 0x07, 0x01, 0x01
        /*0010*/ 	.byte	0x02, 0x03, 0x01, 0x00, 0x02, 0x06, 0x01, 0x00, 0x04, 0x0b, 0x08, 0x00, 0x09, 0x00, 0x00, 0x00
        /*0020*/ 	.byte	0x00, 0x00, 0x00, 0x00


//--------------------- .nv.info._ZN7cutlass13device_kernelINS_4gemm6kernel13GemmUniversalIN4cute5tupleIJiiiiEEENS1_10collective13CollectiveMmaINS1_35MainloopSm100TmaUmmaWarpSpecializedILi7ELi2ELi2ENS5_IJNS4_1CILi1EEESB_SB_EEEEENS5_IJNSA_ILi128EEENSA_ILi256EEENSA_ILi64EEEEEENS_12float_e4m3_tENS5_IJlSB_lEEESI_SJ_NS4_8TiledMMAINS4_8MMA_AtomIJNS4_10MMA_TraitsINS4_19SM100_MMA_F8F6F4_SSEJSI_SI_fSE_SF_NS4_17integral_constantINS4_4UMMA5MajorELSQ_0EEESR_NSO_INSP_7ScaleInELSS_0EEEST_EEEEEENS4_6LayoutISC_NS5_IJNSA_ILi0EEESX_SX_EEEEENS5_IJNS4_10UnderscoreES10_S10_EEEEENS4_13SM90_TMA_LOADENS4_14ComposedLayoutINS4_7SwizzleILi2ELi4ELi3EEENS4_18smem_ptr_flag_bitsILi8EEENSW_INS5_IJNSA_ILi8EEESG_EEENS5_IJSG_SB_EEEEEEEvNS4_8identityES13_S1D_vS1E_EENS_8epilogue10collective18CollectiveEpilogueINS1G_23Sm100TmaWarpSpecializedILi4ELi2ELi64ELb0ELb0EEEJSH_NS5_IJNSW_ISE_SB_EENSW_ISG_SB_EEEEESI_SJ_SI_SJ_NS1G_6fusion15FusionCallbacksIS1K_NS1O_17LinearCombinationISI_fSI_fLNS_15FloatRoundStyleE2EEESH_S1N_JEEENS4_5SM1004TMEM4LOAD26SM100_TMEM_LOAD_32dp32b64xES13_S1D_NS4_39AutoVectorizingCopyWithAssumedAlignmentILi128EEENS4_14SM90_TMA_STOREES1D_S1Z_S1Z_EEEvvEEEEvNT_6ParamsE --------------------------
	.section	.nv.info._ZN7cutlass13device_kernelINS_4gemm6kernel13GemmUniversalIN4cute5tupleIJiiiiEEENS1_10collective13CollectiveMmaINS1_35MainloopSm100TmaUmmaWarpSpecializedILi7ELi2ELi2ENS5_IJNS4_1CILi1EEESB_SB_EEEEENS5_IJNSA_ILi128EEENSA_ILi256EEENSA_ILi64EEEEEENS_12float_e4m3_tENS5_IJlSB_lEEESI_SJ_NS4_8TiledMMAINS4_8MMA_AtomIJNS4_10MMA_TraitsINS4_19SM100_MMA_F8F6F4_SSEJSI_SI_fSE_SF_NS4_17integral_constantINS4_4UMMA5MajorELSQ_0EEESR_NSO_INSP_7ScaleInELSS_0EEEST_EEEEEENS4_6LayoutISC_NS5_IJNSA_ILi0EEESX_SX_EEEEENS5_IJNS4_10UnderscoreES10_S10_EEEEENS4_13SM90_TMA_LOADENS4_14ComposedLayoutINS4_7SwizzleILi2ELi4ELi3EEENS4_18smem_ptr_flag_bitsILi8EEENSW_INS5_IJNSA_ILi8EEESG_EEENS5_IJSG_SB_EEEEEEEvNS4_8identityES13_S1D_vS1E_EENS_8epilogue10collective18CollectiveEpilogueINS1G_23Sm100TmaWarpSpecializedILi4ELi2ELi64ELb0ELb0EEEJSH_NS5_IJNSW_ISE_SB_EENSW_ISG_SB_EEEEESI_SJ_SI_SJ_NS1G_6fusion15FusionCallbacksIS1K_NS1O_17LinearCombinationISI_fSI_fLNS_15FloatRoundStyleE2EEESH_S1N_JEEENS4_5SM1004TMEM4LOAD26SM100_TMEM_LOAD_32dp32b64xES13_S1D_NS4_39AutoVectorizingCopyWithAssumedAlignmentILi128EEENS4_14SM90_TMA_STOREES1D_S1Z_S1Z_EEEvvEEEEvNT_6ParamsE,"",@"SHT_CUDA_INFO"
	.sectionflags	@""
	.align	4


	//----- nvinfo : EIATTR_CUDA_API_VERSION
	.align		4
        /*0000*/ 	.byte	0x04, 0x37
        /*0002*/ 	.short	(.L_32 - .L_31)
.L_31:
        /*0004*/ 	.word	0x00000082


	//----- nvinfo : EIATTR_KPARAM_INFO
	.align		4
.L_32:
        /*0008*/ 	.byte	0x04, 0x17
        /*000a*/ 	.short	(.L_34 - .L_33)
.L_33:
        /*000c*/ 	.word	0x00000000
        /*0010*/ 	.short	0x0000
        /*0012*/ 	.short	0x0000
        /*0014*/ 	.byte	0x00, 0xf0, 0x01, 0x20


	//----- nvinfo : EIATTR_AT_ENTRY_FRAGMENTS
	.align		4
.L_34:
        /*0018*/ 	.byte	0x04, 0x4f
        /*001a*/ 	.short	(.L_36 - .L_35)


	//   ....[0]....
.L_35:
        /*001c*/ 	.word	0x00000006


	//----- nvinfo : EIATTR_RESERVED_SMEM_USED
	.align		4
.L_36:
        /*0020*/ 	.byte	0x01, 0x41
	.zero		2


	//----- nvinfo : EIATTR_SPARSE_MMA_MASK
	.align		4
        /*0024*/ 	.byte	0x03, 0x50
        /*0026*/ 	.short	0x0000


	//----- nvinfo : EIATTR_TCGEN05_1CTA_USED
	.align		4
        /*0028*/ 	.byte	0x01, 0x51
	.zero		2


	//----- nvinfo : EIATTR_MAXREG_COUNT
	.align		4
        /*002c*/ 	.byte	0x03, 0x1b
        /*002e*/ 	.short	0x00ff


	//----- nvinfo : EIATTR_NUM_BARRIERS
	.align		4
        /*0030*/ 	.byte	0x02, 0x4c
        /*0032*/ 	.byte	0x07
	.zero		1


	//----- nvinfo : EIATTR_EXTERNS
	.align		4
        /*0034*/ 	.byte	0x04, 0x0f
        /*0036*/ 	.short	(.L_38 - .L_37)


	//   ....[0]....
	.align		4
.L_37:
        /*0038*/ 	.word	index@(__assertfail)


	//----- nvinfo : EIATTR_MERCURY_ISA_VERSION
	.align		4
.L_38:
        /*003c*/ 	.byte	0x03, 0x5f
        /*003e*/ 	.short	0x0101


	//----- nvinfo : EIATTR_INT_WARP_WIDE_INSTR_OFFSETS
	.align		4
        /*0040*/ 	.byte	0x04, 0x31
        /*0042*/ 	.short	(.L_40 - .L_39)


	//   ....[0]....
.L_39:
        /*0044*/ 	.word	0x00001e00


	//   ....[1]....
        /*0048*/ 	.word	0x00003800


	//   ....[2]....
        /*004c*/ 	.word	0x00003820


	//   ....[3]....
        /*0050*/ 	.word	0x00003850


	//   ....[4]....
        /*0054*/ 	.word	0x00004190


	//   ....[5]....
        /*0058*/ 	.word	0x00004200


	//   ....[6]....
        /*005c*/ 	.word	0x000042e0


	//   ....[7]....
        /*0060*/ 	.word	0x00004360


	//   ....[8]....
        /*0064*/ 	.word	0x00004470


	//   ....[9]....
        /*0068*/ 	.word	0x00004500


	//   ....[10]....
        /*006c*/ 	.word	0x000046e0


	//   ....[11]....
        /*0070*/ 	.word	0x00004840


	//----- nvinfo : EIATTR_COOP_GROUP_MASK_REGIDS
	.align		4
.L_40:
        /*0074*/ 	.byte	0x04, 0x29
        /*0076*/ 	.short	(.L_42 - .L_41)


	//   ....[0]....
.L_41:
        /*0078*/ 	.word	0xffffffff


	//   ....[1]....
        /*007c*/ 	.word	0xffffffff


	//   ....[2]....
        /*0080*/ 	.word	0xffffffff


	//   ....[3]....
        /*0084*/ 	.word	0xffffffff


	//   ....[4]....
        /*0088*/ 	.word	0xffffffff


	//   ....[5]....
        /*008c*/ 	.word	0xffffffff


	//   ....[6]....
        /*0090*/ 	.word	0xffffffff


	//   ....[7]....
        /*0094*/ 	.word	0xffffffff


	//   ....[8]....
        /*0098*/ 	.word	0xffffffff


	//   ....[9]....
        /*009c*/ 	.word	0xffffffff


	//   ....[10]....
        /*00a0*/ 	.word	0xffffffff


	//   ....[11]....
        /*00a4*/ 	.word	0xffffffff


	//   ....[12]....
        /*00a8*/ 	.word	0xffffffff


	//----- nvinfo : EIATTR_COOP_GROUP_INSTR_OFFSETS
	.align		4
.L_42:
        /*00ac*/ 	.byte	0x04, 0x28
        /*00ae*/ 	.short	(.L_44 - .L_43)


	//   ....[0]....
.L_43:
        /*00b0*/ 	.word	0x00000090


	//   ....[1]....
        /*00b4*/ 	.word	0x000004d0


	//   ....[2]....
        /*00b8*/ 	.word	0x000006a0


	//   ....[3]....
        /*00bc*/ 	.word	0x00000840


	//   ....[4]....
        /*00c0*/ 	.word	0x00000940


	//   ....[5]....
        /*00c4*/ 	.word	0x00000ab0


	//   ....[6]....
        /*00c8*/ 	.word	0x00000c10


	//   ....[7]....
        /*00cc*/ 	.word	0x00001ce0


	//   ....[8]....
        /*00d0*/ 	.word	0x00002c70


	//   ....[9]....
        /*00d4*/ 	.word	0x00002e80


	//   ....[10]....
        /*00d8*/ 	.word	0x00002eb0


	//   ....[11]....
        /*00dc*/ 	.word	0x000036e0


	//   ....[12]....
        /*00e0*/ 	.word	0x00003910


	//----- nvinfo : EIATTR_VRC_CTA_INIT_COUNT
	.align		4
.L_44:
        /*00e4*/ 	.byte	0x02, 0x4a
        /*00e6*/ 	.byte	0x80
	.zero		1


	//----- nvinfo : EIATTR_SYSCALL_OFFSETS
	.align		4
        /*00e8*/ 	.byte	0x04, 0x46
        /*00ea*/ 	.short	(.L_46 - .L_45)


	//   ....[0]....
.L_45:
        /*00ec*/ 	.word	0x000052b0


	//   ....[1]....
        /*00f0*/ 	.word	0x000053f0


	//   ....[2]....
        /*00f4*/ 	.word	0x00005c50


	//   ....[3]....
        /*00f8*/ 	.word	0x00007270


	//   ....[4]....
        /*00fc*/ 	.word	0x00008820


	//   ....[5]....
        /*0100*/ 	.word	0x00009df0


	//----- nvinfo : EIATTR_MBARRIER_INSTR_OFFSETS
	.align		4
.L_46:
        /*0104*/ 	.byte	0x04, 0x39
        /*0106*/ 	.short	(.L_48 - .L_47)


	//   ....[0]....
.L_47:
        /*0108*/ 	.word	0x000005b0
        /*010c*/ 	.word	0x000000ff
        /*0110*/ 	.word	0x00000000
        /*0114*/ 	.short	0x0100
        /*0116*/ 	.byte	0x05
	.zero		1


	//   ....[1]....
        /*0118*/ 	.word	0x000005c0
        /*011c*/ 	.word	0x000000ff
        /*0120*/ 	.word	0x00000038
        /*0124*/ 	.short	0x0100
        /*0126*/ 	.byte	0x05
	.zero		1


	//   ....[2]....
        /*0128*/ 	.word	0x000005d0
        /*012c*/ 	.word	0x000000ff
        /*0130*/ 	.word	0x00000008
        /*0134*/ 	.short	0x0100
        /*0136*/ 	.byte	0x05
	.zero		1


	//   ....[3]....
        /*0138*/ 	.word	0x000005e0
        /*013c*/ 	.word	0x000000ff
        /*0140*/ 	.word	0x00000040
        /*0144*/ 	.short	0x0100
        /*0146*/ 	.byte	0x05
	.zero		1


	//   ....[4]....
        /*0148*/ 	.word	0x000005f0
        /*014c*/ 	.word	0x000000ff
        /*0150*/ 	.word	0x00000010
        /*0154*/ 	.short	0x0100
        /*0156*/ 	.byte	0x05
	.zero		1


	//   ....[5]....
        /*0158*/ 	.word	0x00000600
        /*015c*/ 	.word	0x000000ff
        /*0160*/ 	.word	0x00000048
        /*0164*/ 	.short	0x0100
        /*0166*/ 	.byte	0x05
	.zero		1


	//   ....[6]....
        /*0168*/ 	.word	0x00000610
        /*016c*/ 	.word	0x000000ff
        /*0170*/ 	.word	0x00000018
        /*0174*/ 	.short	0x0100
        /*0176*/ 	.byte	0x05
	.zero		1


	//   ....[7]....
        /*0178*/ 	.word	0x00000620
        /*017c*/ 	.word	0x000000ff
        /*0180*/ 	.word	0x00000050
        /*0184*/ 	.short	0x0100
        /*0186*/ 	.byte	0x05
	.zero		1


	//   ....[8]....
        /*0188*/ 	.word	0x00000630
        /*018c*/ 	.word	0x000000ff
        /*0190*/ 	.word	0x00000020
        /*0194*/ 	.short	0x0100
        /*0196*/ 	.byte	0x05
	.zero		1


	//   ....[9]....
        /*0198*/ 	.word	0x00000640
        /*019c*/ 	.word	0x000000ff
        /*01a0*/ 	.word	0x00000058
        /*01a4*/ 	.short	0x0100
        /*01a6*/ 	.byte	0x05
	.zero		1


	//   ....[10]....
        /*01a8*/ 	.word	0x00000650
        /*01ac*/ 	.word	0x000000ff
        /*01b0*/ 	.word	0x00000028
        /*01b4*/ 	.short	0x0100
        /*01b6*/ 	.byte	0x05
	.zero		1


	//   ....[11]....
        /*01b8*/ 	.word	0x00000660
        /*01bc*/ 	.word	0x000000ff
        /*01c0*/ 	.word	0x00000060
        /*01c4*/ 	.short	0x0100
        /*01c6*/ 	.byte	0x05
	.zero		1


	//   ....[12]....
        /*01c8*/ 	.word	0x00000670
        /*01cc*/ 	.word	0x000000ff
        /*01d0*/ 	.word	0x00000030
        /*01d4*/ 	.short	0x0100
        /*01d6*/ 	.byte	0x05
	.zero		1


	//   ....[13]....
        /*01d8*/ 	.word	0x00000680
        /*01dc*/ 	.word	0x000000ff
        /*01e0*/ 	.word	0x00000068
        /*01e4*/ 	.short	0x0100
        /*01e6*/ 	.byte	0x05
	.zero		1


	//   ....[14]....
        /*01e8*/ 	.word	0x000007b0
        /*01ec*/ 	.word	0x000000ff
        /*01f0*/ 	.word	0x00000070
        /*01f4*/ 	.short	0x0100
        /*01f6*/ 	.byte	0x07
	.zero		1


	//   ....[15]....
        /*01f8*/ 	.word	0x000007c0
        /*01fc*/ 	.word	0x000000ff
        /*0200*/ 	.word	0x00000090
        /*0204*/ 	.short	0x0100
        /*0206*/ 	.byte	0x07
	.zero		1


	//   ....[16]....
        /*0208*/ 	.word	0x000007d0
        /*020c*/ 	.word	0x000000ff
        /*0210*/ 	.word	0x00000078
        /*0214*/ 	.short	0x0100
        /*0216*/ 	.byte	0x07
	.zero		1


	//   ....[17]....
        /*0218*/ 	.word	0x000007e0
        /*021c*/ 	.word	0x000000ff
        /*0220*/ 	.word	0x00000098
        /*0224*/ 	.short	0x0100
        /*0226*/ 	.byte	0x07
	.zero		1


	//   ....[18]....
        /*0228*/ 	.word	0x000007f0
        /*022c*/ 	.word	0x000000ff
        /*0230*/ 	.word	0x00000080
        /*0234*/ 	.short	0x0100
        /*0236*/ 	.byte	0x07
	.zero		1


	//   ....[19]....
        /*0238*/ 	.word	0x00000800
        /*023c*/ 	.word	0x000000ff
        /*0240*/ 	.word	0x000000a0
        /*0244*/ 	.short	0x0100
        /*0246*/ 	.byte	0x07
	.zero		1


	//   ....[20]....
        /*0248*/ 	.word	0x00000810
        /*024c*/ 	.word	0x000000ff
        /*0250*/ 	.word	0x00000088
        /*0254*/ 	.short	0x0100
        /*0256*/ 	.byte	0x07
	.zero		1


	//   ....[21]....
        /*0258*/ 	.word	0x00000820
        /*025c*/ 	.word	0x000000ff
        /*0260*/ 	.word	0x000000a8
        /*0264*/ 	.short	0x0100
        /*0266*/ 	.byte	0x07
	.zero		1


	//   ....[22]....
        /*0268*/ 	.word	0x00000910
        /*026c*/ 	.word	0x000000ff
        /*0270*/ 	.word	0x000000b0
        /*0274*/ 	.short	0x0100
        /*0276*/ 	.byte	0x05
	.zero		1


	//   ....[23]....
        /*0278*/ 	.word	0x00000920
        /*027c*/ 	.word	0x000000ff
        /*0280*/ 	.word	0x000000b8
        /*0284*/ 	.short	0x0100
        /*0286*/ 	.byte	0x05
	.zero		1


	//   ....[24]....
        /*0288*/ 	.word	0x00000a60
        /*028c*/ 	.word	0x000000ff
        /*0290*/ 	.word	0x000000c0
        /*0294*/ 	.short	0x0100
        /*0296*/ 	.byte	0x05
	.zero		1


	//   ....[25]....
        /*0298*/ 	.word	0x00000a70
        /*029c*/ 	.word	0x000000ff
        /*02a0*/ 	.word	0x000000d0
        /*02a4*/ 	.short	0x0100
        /*02a6*/ 	.byte	0x05
	.zero		1


	//   ....[26]....
        /*02a8*/ 	.word	0x00000a80
        /*02ac*/ 	.word	0x000000ff
        /*02b0*/ 	.word	0x000000c8
        /*02b4*/ 	.short	0x0100
        /*02b6*/ 	.byte	0x05
	.zero		1


	//   ....[27]....
        /*02b8*/ 	.word	0x00000a90
        /*02bc*/ 	.word	0x000000ff
        /*02c0*/ 	.word	0x000000d8
        /*02c4*/ 	.short	0x0100
        /*02c6*/ 	.byte	0x05
	.zero		1


	//   ....[28]....
        /*02c8*/ 	.word	0x00000bc0
        /*02cc*/ 	.word	0x000000ff
        /*02d0*/ 	.word	0x000000e0
        /*02d4*/ 	.short	0x0100
        /*02d6*/ 	.byte	0x07
	.zero		1


	//   ....[29]....
        /*02d8*/ 	.word	0x00000bd0
        /*02dc*/ 	.word	0x000000ff
        /*02e0*/ 	.word	0x000000f0
        /*02e4*/ 	.short	0x0100
        /*02e6*/ 	.byte	0x07
	.zero		1


	//   ....[30]....
        /*02e8*/ 	.word	0x00000be0
        /*02ec*/ 	.word	0x000000ff
        /*02f0*/ 	.word	0x000000e8
        /*02f4*/ 	.short	0x0100
        /*02f6*/ 	.byte	0x07
	.zero		1


	//   ....[31]....
        /*02f8*/ 	.word	0x00000bf0
        /*02fc*/ 	.word	0x000000ff
        /*0300*/ 	.word	0x000000f8
        /*0304*/ 	.short	0x0100
        /*0306*/ 	.byte	0x07
	.zero		1


	//   ....[32]....
        /*0308*/ 	.word	0x00000ce0
        /*030c*/ 	.word	0x000000ff
        /*0310*/ 	.word	0x00000100
        /*0314*/ 	.short	0x0100
        /*0316*/ 	.byte	0x05
	.zero		1


	//   ....[33]....
        /*0318*/ 	.word	0x00000cf0
        /*031c*/ 	.word	0x000000ff
        /*0320*/ 	.word	0x00000110
        /*0324*/ 	.short	0x0100
        /*0326*/ 	.byte	0x05
	.zero		1


	//   ....[34]....
        /*0328*/ 	.word	0x00000d00
        /*032c*/ 	.word	0x000000ff
        /*0330*/ 	.word	0x00000108
        /*0334*/ 	.short	0x0100
        /*0336*/ 	.byte	0x05
	.zero		1


	//   ....[35]....
        /*0338*/ 	.word	0x00000d10
        /*033c*/ 	.word	0x000000ff
        /*0340*/ 	.word	0x00000118
        /*0344*/ 	.short	0x0100
        /*0346*/ 	.byte	0x05
	.zero		1


	//   ....[36]....
        /*0348*/ 	.word	0x000015e0
        /*034c*/ 	.word	0x00000003
        /*0350*/ 	.word	0x00000110
        /*0354*/ 	.short	0x010a
        /*0356*/ 	.byte	0xff
	.zero		1


	//   ....[37]....
        /*0358*/ 	.word	0x00001610
        /*035c*/ 	.word	0x00000003
        /*0360*/ 	.word	0x00000100
        /*0364*/ 	.short	0x0101
        /*0366*/ 	.byte	0xff
	.zero		1


	//   ....[38]....
        /*0368*/ 	.word	0x000016e0
        /*036c*/ 	.word	0x000000ff
        /*0370*/ 	.word	0x00000038
        /*0374*/ 	.short	0x010a
        /*0376*/ 	.byte	0x08
	.zero		1


	//   ....[39]....
        /*0378*/ 	.word	0x00001780
        /*037c*/ 	.word	0x000000ff
        /*0380*/ 	.word	0x00000038
        /*0384*/ 	.short	0x010a
        /*0386*/ 	.byte	0x21
	.zero		1


	//   ....[40]....
        /*0388*/ 	.word	0x000018d0
        /*038c*/ 	.word	0x000000ff
        /*0390*/ 	.word	0x00000038
        /*0394*/ 	.short	0x010a
        /*0396*/ 	.byte	0x08
	.zero		1


	//   ....[41]....
        /*0398*/ 	.word	0x000019e0
        /*039c*/ 	.word	0x000000ff
        /*03a0*/ 	.word	0x000000b8
        /*03a4*/ 	.short	0x0101
        /*03a6*/ 	.byte	0x04
	.zero		1


	//   ....[42]....
        /*03a8*/ 	.word	0x00001a00
        /*03ac*/ 	.word	0x000000ff
        /*03b0*/ 	.word	0x00000038
        /*03b4*/ 	.short	0x010a
        /*03b6*/ 	.byte	0x08
	.zero		1


	//   ....[43]....
        /*03b8*/ 	.word	0x00001a80
        /*03bc*/ 	.word	0x000000ff
        /*03c0*/ 	.word	0x00000038
        /*03c4*/ 	.short	0x010a
        /*03c6*/ 	.byte	0x11
	.zero		1


	//   ....[44]....
        /*03c8*/ 	.word	0x00001bd0
        /*03cc*/ 	.word	0x000000ff
        /*03d0*/ 	.word	0x00000038
        /*03d4*/ 	.short	0x010a
        /*03d6*/ 	.byte	0x08
	.zero		1


	//   ....[45]....
        /*03d8*/ 	.word	0x00001d10
        /*03dc*/ 	.word	0x00000002
        /*03e0*/ 	.word	0x000000c0
        /*03e4*/ 	.short	0x010a
        /*03e6*/ 	.byte	0xff
	.zero		1


	//   ....[46]....
        /*03e8*/ 	.word	0x00001dd0
        /*03ec*/ 	.word	0x00000002
        /*03f0*/ 	.word	0x00000000
        /*03f4*/ 	.short	0x0101
        /*03f6*/ 	.byte	0xff
	.zero		1


	//   ....[47]....
        /*03f8*/ 	.word	0x00002330
        /*03fc*/ 	.word	0x000000ff
        /*0400*/ 	.word	0x00000000
        /*0404*/ 	.short	0x010a
        /*0406*/ 	.byte	0x05
	.zero		1


	//   ....[48]....
        /*0408*/ 	.word	0x000023c0
        /*040c*/ 	.word	0x000000ff
        /*0410*/ 	.word	0x00000000
        /*0414*/ 	.short	0x010a
        /*0416*/ 	.byte	0x05
	.zero		1


	//   ....[49]....
        /*0418*/ 	.word	0x00002450
        /*041c*/ 	.word	0x000000ff
        /*0420*/ 	.word	0x00000000
        /*0424*/ 	.short	0x010a
        /*0426*/ 	.byte	0x05
	.zero		1


	//   ....[50]....
        /*0428*/ 	.word	0x000024e0
        /*042c*/ 	.word	0x000000ff
        /*0430*/ 	.word	0x00000000
        /*0434*/ 	.short	0x010a
        /*0436*/ 	.byte	0x05
	.zero		1


	//   ....[51]....
        /*0438*/ 	.word	0x00002570
        /*043c*/ 	.word	0x000000ff
        /*0440*/ 	.word	0x00000000
        /*0444*/ 	.short	0x010a
        /*0446*/ 	.byte	0x05
	.zero		1


	//   ....[52]....
        /*0448*/ 	.word	0x00002600
        /*044c*/ 	.word	0x000000ff
        /*0450*/ 	.word	0x00000000
        /*0454*/ 	.short	0x010a
        /*0456*/ 	.byte	0x05
	.zero		1


	//   ....[53]....
        /*0458*/ 	.word	0x000026a0
        /*045c*/ 	.word	0x00000000
        /*0460*/ 	.word	0x00000000
        /*0464*/ 	.short	0x010a
        /*0466*/ 	.byte	0xff
	.zero		1


	//   ....[54]....
        /*0468*/ 	.word	0x000027c0
        /*046c*/ 	.word	0x00000000
        /*0470*/ 	.word	0x00000100
        /*0474*/ 	.short	0x010a
        /*0476*/ 	.byte	0xff
	.zero		1


	//   ....[55]....
        /*0478*/ 	.word	0x00002820
        /*047c*/ 	.word	0x00000004
        /*0480*/ 	.word	0x00000000
        /*0484*/ 	.short	0x0101
        /*0486*/ 	.byte	0xff
	.zero		1


	//   ....[56]....
        /*0488*/ 	.word	0x00002840
        /*048c*/ 	.word	0x000000ff
        /*0490*/ 	.word	0x000000d0
        /*0494*/ 	.short	0x010a
        /*0496*/ 	.byte	0x05
	.zero		1


	//   ....[57]....
        /*0498*/ 	.word	0x00002960
        /*049c*/ 	.word	0x00000000
        /*04a0*/ 	.word	0x000000c0
        /*04a4*/ 	.short	0x010a
        /*04a6*/ 	.byte	0xff
	.zero		1


	//   ....[58]....
        /*04a8*/ 	.word	0x00002a70
        /*04ac*/ 	.word	0x00000000
        /*04b0*/ 	.word	0x00000000
        /*04b4*/ 	.short	0x0101
        /*04b6*/ 	.byte	0xff
	.zero		1


	//   ....[59]....
        /*04b8*/ 	.word	0x00002b00
        /*04bc*/ 	.word	0x000000ff
        /*04c0*/ 	.word	0x000000d0
        /*04c4*/ 	.short	0x0106
        /*04c6*/ 	.byte	0x05
	.zero		1


	//   ....[60]....
        /*04c8*/ 	.word	0x00002b20
        /*04cc*/ 	.word	0x000000ff
        /*04d0*/ 	.word	0x000000d0
        /*04d4*/ 	.short	0x010a
        /*04d6*/ 	.byte	0x05
	.zero		1


	//   ....[61]....
        /*04d8*/ 	.word	0x00002bb0
        /*04dc*/ 	.word	0x000000ff
        /*04e0*/ 	.word	0x000000d0
        /*04e4*/ 	.short	0x0106
        /*04e6*/ 	.byte	0x04
	.zero		1


	//   ....[62]....
        /*04e8*/ 	.word	0x00002bf0
        /*04ec*/ 	.word	0x00000000
        /*04f0*/ 	.word	0x000000d0
        /*04f4*/ 	.short	0x010a
        /*04f6*/ 	.byte	0xff
	.zero		1


	//   ....[63]....
        /*04f8*/ 	.word	0x000030f0
        /*04fc*/ 	.word	0x00000000
        /*0500*/ 	.word	0x000000c0
        /*0504*/ 	.short	0x010a
        /*0506*/ 	.byte	0xff
	.zero		1


	//   ....[64]....
        /*0508*/ 	.word	0x00003200
        /*050c*/ 	.word	0x00000003
        /*0510*/ 	.word	0x00000000
        /*0514*/ 	.short	0x0101
        /*0516*/ 	.byte	0xff
	.zero		1


	//   ....[65]....
        /*0518*/ 	.word	0x00003210
        /*051c*/ 	.word	0x000000ff
        /*0520*/ 	.word	0x00000000
        /*0524*/ 	.short	0x010a
        /*0526*/ 	.byte	0x04
	.zero		1


	//   ....[66]....
        /*0528*/ 	.word	0x00003230
        /*052c*/ 	.word	0x000000ff
        /*0530*/ 	.word	0x000000f0
        /*0534*/ 	.short	0x010a
        /*0536*/ 	.byte	0x08
	.zero		1


	//   ....[67]....
        /*0538*/ 	.word	0x00003300
        /*053c*/ 	.word	0x000000ff
        /*0540*/ 	.word	0x00000000
        /*0544*/ 	.short	0x010a
        /*0546*/ 	.byte	0x07
	.zero		1


	//   ....[68]....
        /*0548*/ 	.word	0x00003440
        /*054c*/ 	.word	0x000000ff
        /*0550*/ 	.word	0x00000000
        /*0554*/ 	.short	0x010a
        /*0556*/ 	.byte	0x04
	.zero		1


	//   ....[69]....
        /*0558*/ 	.word	0x00003630
        /*055c*/ 	.word	0x000000ff
        /*0560*/ 	.word	0x00000000
        /*0564*/ 	.short	0x010a
        /*0566*/ 	.byte	0x05
	.zero		1


	//   ....[70]....
        /*0568*/ 	.word	0x000036c0
        /*056c*/ 	.word	0x000000ff
        /*0570*/ 	.word	0x00000000
        /*0574*/ 	.short	0x010a
        /*0576*/ 	.byte	0x07
	.zero		1


	//   ....[71]....
        /*0578*/ 	.word	0x00003b40
        /*057c*/ 	.word	0x00000000
        /*0580*/ 	.word	0x000000c0
        /*0584*/ 	.short	0x010a
        /*0586*/ 	.byte	0xff
	.zero		1


	//   ....[72]....
        /*0588*/ 	.word	0x00003c00
        /*058c*/ 	.word	0x00000000
        /*0590*/ 	.word	0x00000000
        /*0594*/ 	.short	0x0101
        /*0596*/ 	.byte	0xff
	.zero		1


	//   ....[73]....
        /*0598*/ 	.word	0x00003f20
        /*059c*/ 	.word	0x000000ff
        /*05a0*/ 	.word	0x000000b8
        /*05a4*/ 	.short	0x010a
        /*05a6*/ 	.byte	0x07
	.zero		1


	//   ....[74]....
        /*05a8*/ 	.word	0x00004110
        /*05ac*/ 	.word	0x000000ff
        /*05b0*/ 	.word	0x00000090
        /*05b4*/ 	.short	0x010a
        /*05b6*/ 	.byte	0x07
	.zero		1


	//   ....[75]....
        /*05b8*/ 	.word	0x00004280
        /*05bc*/ 	.word	0x000000ff
        /*05c0*/ 	.word	0x00000070
        /*05c4*/ 	.short	0x010b
        /*05c6*/ 	.byte	0x07
	.zero		1


	//   ....[76]....
        /*05c8*/ 	.word	0x00004290
        /*05cc*/ 	.word	0x000000ff
        /*05d0*/ 	.word	0x00000000
        /*05d4*/ 	.short	0x0101
        /*05d6*/ 	.byte	0x08
	.zero		1


	//   ....[77]....
        /*05d8*/ 	.word	0x000042b0
        /*05dc*/ 	.word	0x000000ff
        /*05e0*/ 	.word	0x00000098
        /*05e4*/ 	.short	0x010a
        /*05e6*/ 	.byte	0x07
	.zero		1


	//   ....[78]....
        /*05e8*/ 	.word	0x00004410
        /*05ec*/ 	.word	0x000000ff
        /*05f0*/ 	.word	0x00000078
        /*05f4*/ 	.short	0x010b
        /*05f6*/ 	.byte	0x07
	.zero		1


	//   ....[79]....
        /*05f8*/ 	.word	0x00004420
        /*05fc*/ 	.word	0x000000ff
        /*0600*/ 	.word	0x00000000
        /*0604*/ 	.short	0x0101
        /*0606*/ 	.byte	0x08
	.zero		1


	//   ....[80]....
        /*0608*/ 	.word	0x00004430
        /*060c*/ 	.word	0x000000ff
        /*0610*/ 	.word	0x000000a0
        /*0614*/ 	.short	0x010a
        /*0616*/ 	.byte	0x07
	.zero		1


	//   ....[81]....
        /*0618*/ 	.word	0x000045d0
        /*061c*/ 	.word	0x000000ff
        /*0620*/ 	.word	0x00000080
        /*0624*/ 	.short	0x010b
        /*0626*/ 	.byte	0x07
	.zero		1


	//   ....[82]....
        /*0628*/ 	.word	0x00004640
        /*062c*/ 	.word	0x000000ff
        /*0630*/ 	.word	0x00000000
        /*0634*/ 	.short	0x0101
        /*0636*/ 	.byte	0x08
	.zero		1


	//   ....[83]....
        /*0638*/ 	.word	0x00004670
        /*063c*/ 	.word	0x000000ff
        /*0640*/ 	.word	0x000000a8
        /*0644*/ 	.short	0x010a
        /*0646*/ 	.byte	0x07
	.zero		1


	//   ....[84]....
        /*0648*/ 	.word	0x00004880
        /*064c*/ 	.word	0x000000ff
        /*0650*/ 	.word	0x00000088
        /*0654*/ 	.short	0x010b
        /*0656*/ 	.byte	0x07
	.zero		1


	//   ....[85]....
        /*0658*/ 	.word	0x000048a0
        /*065c*/ 	.word	0x000000ff
        /*0660*/ 	.word	0x00000000
        /*0664*/ 	.short	0x0101
        /*0666*/ 	.byte	0x0d
	.zero		1


	//   ....[86]....
        /*0668*/ 	.word	0x000048d0
        /*066c*/ 	.word	0x000000ff
        /*0670*/ 	.word	0x00000090
        /*0674*/ 	.short	0x010a
        /*0676*/ 	.byte	0x07
	.zero		1


	//   ....[87]....
        /*0678*/ 	.word	0x000048f0
        /*067c*/ 	.word	0x000000ff
        /*0680*/ 	.word	0x00000098
        /*0684*/ 	.short	0x010a
        /*0686*/ 	.byte	0x07
	.zero		1


	//   ....[88]....
        /*0688*/ 	.word	0x00004910
        /*068c*/ 	.word	0x000000ff
        /*0690*/ 	.word	0x000000a0
        /*0694*/ 	.short	0x010a
        /*0696*/ 	.byte	0x07
	.zero		1


	//   ....[89]....
        /*0698*/ 	.word	0x00004950
        /*069c*/ 	.word	0x00000000
        /*06a0*/ 	.word	0x000000a8
        /*06a4*/ 	.short	0x010a
        /*06a6*/ 	.byte	0xff
	.zero		1


	//   ....[90]....
        /*06a8*/ 	.word	0x00004c80
        /*06ac*/ 	.word	0x00000000
        /*06b0*/ 	.word	0x000000c0
        /*06b4*/ 	.short	0x010a
        /*06b6*/ 	.byte	0xff
	.zero		1


	//   ....[91]....
        /*06b8*/ 	.word	0x00004d90
        /*06bc*/ 	.word	0x00000000
        /*06c0*/ 	.word	0x00000000
        /*06c4*/ 	.short	0x0101
        /*06c6*/ 	.byte	0xff
	.zero		1


	//   ....[92]....
        /*06c8*/ 	.word	0x000057f0
        /*06cc*/ 	.word	0x00000003
        /*06d0*/ 	.word	0x00000070
        /*06d4*/ 	.short	0x010a
        /*06d6*/ 	.byte	0xff
	.zero		1


	//   ....[93]....
        /*06d8*/ 	.word	0x00005830
        /*06dc*/ 	.word	0x000000c1
        /*06e0*/ 	.word	0x000000e0
        /*06e4*/ 	.short	0x010a
        /*06e6*/ 	.byte	0xff
	.zero		1


	//   ....[94]....
        /*06e8*/ 	.word	0x00005960
        /*06ec*/ 	.word	0x00000003
        /*06f0*/ 	.word	0x00000070
        /*06f4*/ 	.short	0x010a
        /*06f6*/ 	.byte	0xff
	.zero		1


	//   ....[95]....
        /*06f8*/ 	.word	0x00005ac0
        /*06fc*/ 	.word	0x00000000
        /*0700*/ 	.word	0x00000000
        /*0704*/ 	.short	0x0101
        /*0706*/ 	.byte	0xff
	.zero		1


	//   ....[96]....
        /*0708*/ 	.word	0x00005b20
        /*070c*/ 	.word	0x000000c1
        /*0710*/ 	.word	0x000000e0
        /*0714*/ 	.short	0x010a
        /*0716*/ 	.byte	0xff
	.zero		1


	//   ....[97]....
        /*0718*/ 	.word	0x00006ed0
        /*071c*/ 	.word	0x000000cc
        /*0720*/ 	.word	0x00000070
        /*0724*/ 	.short	0x010a
        /*0726*/ 	.byte	0xff
	.zero		1


	//   ....[98]....
        /*0728*/ 	.word	0x00006fa0
        /*072c*/ 	.word	0x000000cc
        /*0730*/ 	.word	0x00000070
        /*0734*/ 	.short	0x010a
        /*0736*/ 	.byte	0xff
	.zero		1


	//   ....[99]....
        /*0738*/ 	.word	0x000070e0
        /*073c*/ 	.word	0x00000003
        /*0740*/ 	.word	0x00000000
        /*0744*/ 	.short	0x0101
        /*0746*/ 	.byte	0xff
	.zero		1


	//   ....[100]....
        /*0748*/ 	.word	0x00008480
        /*074c*/ 	.word	0x00000000
        /*0750*/ 	.word	0x00000070
        /*0754*/ 	.short	0x010a
        /*0756*/ 	.byte	0xff
	.zero		1


	//   ....[101]....
        /*0758*/ 	.word	0x00008550
        /*075c*/ 	.word	0x00000000
        /*0760*/ 	.word	0x00000070
        /*0764*/ 	.short	0x010a
        /*0766*/ 	.byte	0xff
	.zero		1


	//   ....[102]....
        /*0768*/ 	.word	0x000086b0
        /*076c*/ 	.word	0x00000000
        /*0770*/ 	.word	0x00000000
        /*0774*/ 	.short	0x0101
        /*0776*/ 	.byte	0xff
	.zero		1


	//   ....[103]....
        /*0778*/ 	.word	0x00009a60
        /*077c*/ 	.word	0x00000000
        /*0780*/ 	.word	0x00000070
        /*0784*/ 	.short	0x010a
        /*0786*/ 	.byte	0xff
	.zero		1


	//   ....[104]....
        /*0788*/ 	.word	0x00009b30
        /*078c*/ 	.word	0x00000000
        /*0790*/ 	.word	0x00000070
        /*0794*/ 	.short	0x010a
        /*0796*/ 	.byte	0xff
	.zero		1


	//   ....[105]....
        /*0798*/ 	.word	0x00009c90
        /*079c*/ 	.word	0x00000000
        /*07a0*/ 	.word	0x00000000
        /*07a4*/ 	.short	0x0101
        /*07a6*/ 	.byte	0xff
	.zero		1


	//   ....[106]....
        /*07a8*/ 	.word	0x0000a180
        /*07ac*/ 	.word	0x000000ff
        /*07b0*/ 	.word	0x00000000
        /*07b4*/ 	.short	0x0101
        /*07b6*/ 	.byte	0x05
	.zero		1


	//   ....[107]....
        /*07b8*/ 	.word	0x0000b100
        /*07bc*/ 	.word	0x00000003
        /*07c0*/ 	.word	0x00000110
        /*07c4*/ 	.short	0x010a
        /*07c6*/ 	.byte	0xff
	.zero		1


	//   ....[108]....
        /*07c8*/ 	.word	0x0000b160
        /*07cc*/ 	.word	0x00000002
        /*07d0*/ 	.word	0x00000038
        /*07d4*/ 	.short	0x010a
        /*07d6*/ 	.byte	0xff
	.zero		1


	//   ....[109]....
        /*07d8*/ 	.word	0x0000b1c0
        /*07dc*/ 	.word	0x00000002
        /*07e0*/ 	.word	0x00000038
        /*07e4*/ 	.short	0x010a
        /*07e6*/ 	.byte	0xff
	.zero		1


	//   ....[110]....
        /*07e8*/ 	.word	0x0000b210
        /*07ec*/ 	.word	0x00000002
        /*07f0*/ 	.word	0x000000c0
        /*07f4*/ 	.short	0x010a
        /*07f6*/ 	.byte	0xff
	.zero		1


	//   ....[111]....
        /*07f8*/ 	.word	0x0000b270
        /*07fc*/ 	.word	0x00000000
        /*0800*/ 	.word	0x00000000
        /*0804*/ 	.short	0x010a
        /*0806*/ 	.byte	0xff
	.zero		1


	//   ....[112]....
        /*0808*/ 	.word	0x0000b2d0
        /*080c*/ 	.word	0x00000000
        /*0810*/ 	.word	0x00000000
        /*0814*/ 	.short	0x010a
        /*0816*/ 	.byte	0xff
	.zero		1


	//   ....[113]....
        /*0818*/ 	.word	0x0000b330
        /*081c*/ 	.word	0x00000000
        /*0820*/ 	.word	0x00000000
        /*0824*/ 	.short	0x010a
        /*0826*/ 	.byte	0xff
	.zero		1


	//   ....[114]....
        /*0828*/ 	.word	0x0000b390
        /*082c*/ 	.word	0x00000000
        /*0830*/ 	.word	0x00000000
        /*0834*/ 	.short	0x010a
        /*0836*/ 	.byte	0xff
	.zero		1


	//   ....[115]....
        /*0838*/ 	.word	0x0000b3f0
        /*083c*/ 	.word	0x00000000
        /*0840*/ 	.word	0x00000000
        /*0844*/ 	.short	0x010a
        /*0846*/ 	.byte	0xff
	.zero		1


	//   ....[116]....
        /*0848*/ 	.word	0x0000b450
        /*084c*/ 	.word	0x00000000
        /*0850*/ 	.word	0x00000000
        /*0854*/ 	.short	0x010a
        /*0856*/ 	.byte	0xff
	.zero		1


	//   ....[117]....
        /*0858*/ 	.word	0x0000b4a0
        /*085c*/ 	.word	0x00000000
        /*0860*/ 	.word	0x00000100
        /*0864*/ 	.short	0x010a
        /*0866*/ 	.byte	0xff
	.zero		1


	//   ....[118]....
        /*0868*/ 	.word	0x0000b500
        /*086c*/ 	.word	0x00000000
        /*0870*/ 	.word	0x000000d0
        /*0874*/ 	.short	0x010a
        /*0876*/ 	.byte	0xff
	.zero		1


	//   ....[119]....
        /*0878*/ 	.word	0x0000b550
        /*087c*/ 	.word	0x00000000
        /*0880*/ 	.word	0x000000c0
        /*0884*/ 	.short	0x010a
        /*0886*/ 	.byte	0xff
	.zero		1


	//   ....[120]....
        /*0888*/ 	.word	0x0000b5b0
        /*088c*/ 	.word	0x00000000
        /*0890*/ 	.word	0x000000d0
        /*0894*/ 	.short	0x010a
        /*0896*/ 	.byte	0xff
	.zero		1


	//   ....[121]....
        /*0898*/ 	.word	0x0000b600
        /*089c*/ 	.word	0x00000000
        /*08a0*/ 	.word	0x000000c0
        /*08a4*/ 	.short	0x010a
        /*08a6*/ 	.byte	0xff
	.zero		1


	//   ....[122]....
        /*08a8*/ 	.word	0x0000b660
        /*08ac*/ 	.word	0x00000003
        /*08b0*/ 	.word	0x000000f0
        /*08b4*/ 	.short	0x010a
        /*08b6*/ 	.byte	0xff
	.zero		1


	//   ....[123]....
        /*08b8*/ 	.word	0x0000b6c0
        /*08bc*/ 	.word	0x00000000
        /*08c0*/ 	.word	0x00000000
        /*08c4*/ 	.short	0x010a
        /*08c6*/ 	.byte	0xff
	.zero		1


	//   ....[124]....
        /*08c8*/ 	.word	0x0000b720
        /*08cc*/ 	.word	0x00000000
        /*08d0*/ 	.word	0x00000000
        /*08d4*/ 	.short	0x010a
        /*08d6*/ 	.byte	0xff
	.zero		1


	//   ....[125]....
        /*08d8*/ 	.word	0x0000b780
        /*08dc*/ 	.word	0x00000000
        /*08e0*/ 	.word	0x00000000
        /*08e4*/ 	.short	0x010a
        /*08e6*/ 	.byte	0xff
	.zero		1


	//   ....[126]....
        /*08e8*/ 	.word	0x0000b7d0
        /*08ec*/ 	.word	0x00000000
        /*08f0*/ 	.word	0x000000c0
        /*08f4*/ 	.short	0x010a
        /*08f6*/ 	.byte	0xff
	.zero		1


	//   ....[127]....
        /*08f8*/ 	.word	0x0000b830
        /*08fc*/ 	.word	0x00000000
        /*0900*/ 	.word	0x000000b8
        /*0904*/ 	.short	0x010a
        /*0906*/ 	.byte	0xff
	.zero		1


	//   ....[128]....
        /*0908*/ 	.word	0x0000b890
        /*090c*/ 	.word	0x00000003
        /*0910*/ 	.word	0x00000090
        /*0914*/ 	.short	0x010a
        /*0916*/ 	.byte	0xff
	.zero		1


	//   ....[129]....
        /*0918*/ 	.word	0x0000b8f0
        /*091c*/ 	.word	0x00000003
        /*0920*/ 	.word	0x00000098
        /*0924*/ 	.short	0x010a
        /*0926*/ 	.byte	0xff
	.zero		1


	//   ....[130]....
        /*0928*/ 	.word	0x0000b950
        /*092c*/ 	.word	0x00000003
        /*0930*/ 	.word	0x000000a0
        /*0934*/ 	.short	0x010a
        /*0936*/ 	.byte	0xff
	.zero		1


	//   ....[131]....
        /*0938*/ 	.word	0x0000b9b0
        /*093c*/ 	.word	0x00000003
        /*0940*/ 	.word	0x000000a8
        /*0944*/ 	.short	0x010a
        /*0946*/ 	.byte	0xff
	.zero		1


	//   ....[132]....
        /*0948*/ 	.word	0x0000ba10
        /*094c*/ 	.word	0x00000000
        /*0950*/ 	.word	0x00000090
        /*0954*/ 	.short	0x010a
        /*0956*/ 	.byte	0xff
	.zero		1


	//   ....[133]....
        /*0958*/ 	.word	0x0000ba70
        /*095c*/ 	.word	0x00000000
        /*0960*/ 	.word	0x00000098
        /*0964*/ 	.short	0x010a
        /*0966*/ 	.byte	0xff
	.zero		1


	//   ....[134]....
        /*0968*/ 	.word	0x0000bad0
        /*096c*/ 	.word	0x00000000
        /*0970*/ 	.word	0x000000a0
        /*0974*/ 	.short	0x010a
        /*0976*/ 	.byte	0xff
	.zero		1


	//   ....[135]....
        /*0978*/ 	.word	0x0000bb20
        /*097c*/ 	.word	0x00000000
        /*0980*/ 	.word	0x000000c0
        /*0984*/ 	.short	0x010a
        /*0986*/ 	.byte	0xff
	.zero		1


	//   ....[136]....
        /*0988*/ 	.word	0x0000bb70
        /*098c*/ 	.word	0x00000003
        /*0990*/ 	.word	0x00000070
        /*0994*/ 	.short	0x010a
        /*0996*/ 	.byte	0xff
	.zero		1


	//   ....[137]....
        /*0998*/ 	.word	0x0000bbc0
        /*099c*/ 	.word	0x000000c1
        /*09a0*/ 	.word	0x000000e0
        /*09a4*/ 	.short	0x010a
        /*09a6*/ 	.byte	0xff
	.zero		1


	//   ....[138]....
        /*09a8*/ 	.word	0x0000bc10
        /*09ac*/ 	.word	0x000000cc
        /*09b0*/ 	.word	0x00000070
        /*09b4*/ 	.short	0x010a
        /*09b6*/ 	.byte	0xff
	.zero		1


	//   ....[139]....
        /*09b8*/ 	.word	0x0000bc60
        /*09bc*/ 	.word	0x00000000
        /*09c0*/ 	.word	0x00000070
        /*09c4*/ 	.short	0x010a
        /*09c6*/ 	.byte	0xff
	.zero		1


	//   ....[140]....
        /*09c8*/ 	.word	0x0000bcb0
        /*09cc*/ 	.word	0x00000000
        /*09d0*/ 	.word	0x00000070
        /*09d4*/ 	.short	0x010a
        /*09d6*/ 	.byte	0xff
	.zero		1


	//----- nvinfo : EIATTR_NUM_MBARRIERS
	.align		4
.L_48:
        /*09d8*/ 	.byte	0x03, 0x38
        /*09da*/ 	.short	0x0024


	//----- nvinfo : EIATTR_EXIT_INSTR_OFFSETS
	.align		4
        /*09dc*/ 	.byte	0x04, 0x1c
        /*09de*/ 	.short	(.L_50 - .L_49)


	//   ....[0]....
.L_49:
        /*09e0*/ 	.word	0x000026d0


	//   ....[1]....
        /*09e4*/ 	.word	0x00002bc0


	//   ....[2]....
        /*09e8*/ 	.word	0x00002c20


	//   ....[3]....
        /*09ec*/ 	.word	0x00003920


	//   ....[4]....
        /*09f0*/ 	.word	0x00004980


	//   ....[5]....
        /*09f4*/ 	.word	0x000049c0


	//   ....[6]....
        /*09f8*/ 	.word	0x0000b0f0


	//----- nvinfo : EIATTR_MAX_THREADS
	.align		4
.L_50:
        /*09fc*/ 	.byte	0x04, 0x05
        /*09fe*/ 	.short	(.L_52 - .L_51)
.L_51:
        /*0a00*/ 	.word	0x00000100
        /*0a04*/ 	.word	0x00000001
        /*0a08*/ 	.word	0x00000001


	//----- nvinfo : EIATTR_CRS_STACK_SIZE
	.align		4
.L_52:
        /*0a0c*/ 	.byte	0x04, 0x1e
        /*0a0e*/ 	.short	(.L_54 - .L_53)
.L_53:
        /*0a10*/ 	.word	0x00000000


	//----- nvinfo : EIATTR_CBANK_PARAM_SIZE
	.align		4
.L_54:
        /*0a14*/ 	.byte	0x03, 0x19
        /*0a16*/ 	.short	0x0800


	//----- nvinfo : EIATTR_PARAM_CBANK
	.align		4
        /*0a18*/ 	.byte	0x04, 0x0a
        /*0a1a*/ 	.short	(.L_56 - .L_55)
	.align		4
.L_55:
        /*0a1c*/ 	.word	index@(.nv.constant0._ZN7cutlass13device_kernelINS_4gemm6kernel13GemmUniversalIN4cute5tupleIJiiiiEEENS1_10collective13CollectiveMmaINS1_35MainloopSm100TmaUmmaWarpSpecializedILi7ELi2ELi2ENS5_IJNS4_1CILi1EEESB_SB_EEEEENS5_IJNSA_ILi128EEENSA_ILi256EEENSA_ILi64EEEEEENS_12float_e4m3_tENS5_IJlSB_lEEESI_SJ_NS4_8TiledMMAINS4_8MMA_AtomIJNS4_10MMA_TraitsINS4_19SM100_MMA_F8F6F4_SSEJSI_SI_fSE_SF_NS4_17integral_constantINS4_4UMMA5MajorELSQ_0EEESR_NSO_INSP_7ScaleInELSS_0EEEST_EEEEEENS4_6LayoutISC_NS5_IJNSA_ILi0EEESX_SX_EEEEENS5_IJNS4_10UnderscoreES10_S10_EEEEENS4_13SM90_TMA_LOADENS4_14ComposedLayoutINS4_7SwizzleILi2ELi4ELi3EEENS4_18smem_ptr_flag_bitsILi8EEENSW_INS5_IJNSA_ILi8EEESG_EEENS5_IJSG_SB_EEEEEEEvNS4_8identityES13_S1D_vS1E_EENS_8epilogue10collective18CollectiveEpilogueINS1G_23Sm100TmaWarpSpecializedILi4ELi2ELi64ELb0ELb0EEEJSH_NS5_IJNSW_ISE_SB_EENSW_ISG_SB_EEEEESI_SJ_SI_SJ_NS1G_6fusion15FusionCallbacksIS1K_NS1O_17LinearCombinationISI_fSI_fLNS_15FloatRoundStyleE2EEESH_S1N_JEEENS4_5SM1004TMEM4LOAD26SM100_TMEM_LOAD_32dp32b64xES13_S1D_NS4_39AutoVectorizingCopyWithAssumedAlignmentILi128EEENS4_14SM90_TMA_STOREES1D_S1Z_S1Z_EEEvvEEEEvNT_6ParamsE)
        /*0a20*/ 	.short	0x0380
        /*0a22*/ 	.short	0x0800


	//----- nvinfo : EIATTR_SW_WAR
	.align		4
.L_56:
        /*0a24*/ 	.byte	0x04, 0x36
        /*0a26*/ 	.short	(.L_58 - .L_57)
.L_57:
        /*0a28*/ 	.word	0x00000008
.L_58:


//--------------------- .nv.callgraph             --------------------------
	.section	.nv.callgraph,"",@"SHT_CUDA_CALLGRAPH"
	.align	4
	.sectionentsize	8
	.align		4
        /*0000*/ 	.word	0x00000000
	.align		4
        /*0004*/ 	.word	0xffffffff
	.align		4
        /*0008*/ 	.word	index@(_ZN7cutlass13device_kernelINS_4gemm6kernel13GemmUniversalIN4cute5tupleIJiiiiEEENS1_10collective13CollectiveMmaINS1_35MainloopSm100TmaUmmaWarpSpecializedILi7ELi2ELi2ENS5_IJNS4_1CILi1EEESB_SB_EEEEENS5_IJNSA_ILi128EEENSA_ILi256EEENSA_ILi64EEEEEENS_12float_e4m3_tENS5_IJlSB_lEEESI_SJ_NS4_8TiledMMAINS4_8MMA_AtomIJNS4_10MMA_TraitsINS4_19SM100_MMA_F8F6F4_SSEJSI_SI_fSE_SF_NS4_17integral_constantINS4_4UMMA5MajorELSQ_0EEESR_NSO_INSP_7ScaleInELSS_0EEEST_EEEEEENS4_6LayoutISC_NS5_IJNSA_ILi0EEESX_SX_EEEEENS5_IJNS4_10UnderscoreES10_S10_EEEEENS4_13SM90_TMA_LOADENS4_14ComposedLayoutINS4_7SwizzleILi2ELi4ELi3EEENS4_18smem_ptr_flag_bitsILi8EEENSW_INS5_IJNSA_ILi8EEESG_EEENS5_IJSG_SB_EEEEEEEvNS4_8identityES13_S1D_vS1E_EENS_8epilogue10collective18CollectiveEpilogueINS1G_23Sm100TmaWarpSpecializedILi4ELi2ELi64ELb0ELb0EEEJSH_NS5_IJNSW_ISE_SB_EENSW_ISG_SB_EEEEESI_SJ_SI_SJ_NS1G_6fusion15FusionCallbacksIS1K_NS1O_17LinearCombinationISI_fSI_fLNS_15FloatRoundStyleE2EEESH_S1N_JEEENS4_5SM1004TMEM4LOAD26SM100_TMEM_LOAD_32dp32b64xES13_S1D_NS4_39AutoVectorizingCopyWithAssumedAlignmentILi128EEENS4_14SM90_TMA_STOREES1D_S1Z_S1Z_EEEvvEEEEvNT_6ParamsE)
	.align		4
        /*000c*/ 	.word	index@(__assertfail)
	.align		4
        /*0010*/ 	.word	0x00000000
	.align		4
        /*0014*/ 	.word	0xfffffffe
	.align		4
        /*0018*/ 	.word	0x00000000
	.align		4
        /*001c*/ 	.word	0xfffffffd
	.align		4
        /*0020*/ 	.word	0x00000000
	.align		4
        /*0024*/ 	.word	0xfffffffc


//--------------------- .nv.constant4             --------------------------
	.section	.nv.constant4,"a",@progbits
	.align	8
	.align		8
.nv.constant4:
        /*0000*/ 	.dword	__assertfail
	.align		8
        /*0008*/ 	.dword	__unnamed_1
	.align		8
        /*0010*/ 	.dword	__unnamed_2
	.align		8
        /*0018*/ 	.dword	__unnamed_3
	.align		8
        /*0020*/ 	.dword	_ZN40_INTERNAL_6b81058e_4_k_cu_f3e6a083_251984cuda3std3__45__cpo5beginE
	.align		8
        /*0028*/ 	.dword	_ZN40_INTERNAL_6b81058e_4_k_cu_f3e6a083_251984cuda3std3__45__cpo3endE
	.align		8
        /*0030*/ 	.dword	_ZN40_INTERNAL_6b81058e_4_k_cu_f3e6a083_251984cuda3std3__45__cpo6cbeginE
	.align		8
        /*0038*/ 	.dword	_ZN40_INTERNAL_6b81058e_4_k_cu_f3e6a083_251984cuda3std3__45__cpo4cendE
	.align		8
        /*0040*/ 	.dword	_ZN40_INTERNAL_6b81058e_4_k_cu_f3e6a083_251984cuda3std3__442_GLOBAL__N__6b81058e_4_k_cu_f3e6a083_251986ignoreE
	.align		8
        /*0048*/ 	.dword	_ZN40_INTERNAL_6b81058e_4_k_cu_f3e6a083_251984cuda3std3__419piecewise_constructE
	.align		8
        /*0050*/ 	.dword	_ZN40_INTERNAL_6b81058e_4_k_cu_f3e6a083_251984cuda3std3__48in_placeE
	.align		8
        /*0058*/ 	.dword	_ZN40_INTERNAL_6b81058e_4_k_cu_f3e6a083_251984cuda3std6ranges3__45__cpo4swapE
	.align		8
        /*0060*/ 	.dword	_ZN40_INTERNAL_6b81058e_4_k_cu_f3e6a083_251984cuda3std6ranges3__45__cpo9iter_moveE
	.align		8
        /*0068*/ 	.dword	_ZN40_INTERNAL_6b81058e_4_k_cu_f3e6a083_251984cute7productE
	.align		8
        /*0070*/ 	.dword	_ZN40_INTERNAL_6b81058e_4_k_cu_f3e6a083_251984cute1_E
	.align		8
        /*0078*/ 	.dword	$str$25
	.align		8
        /*0080*/ 	.dword	$str$26
	.align		8
        /*0088*/ 	.dword	$str$27
	.align		8
        /*0090*/ 	.dword	$str$28


//--------------------- .text._ZN7cutlass13device_kernelINS_4gemm6kernel13GemmUniversalIN4cute5tupleIJiiiiEEENS1_10collective13CollectiveMmaINS1_35MainloopSm100TmaUmmaWarpSpecializedILi7ELi2ELi2ENS5_IJNS4_1CILi1EEESB_SB_EEEEENS5_IJNSA_ILi128EEENSA_ILi256EEENSA_ILi64EEEEEENS_12float_e4m3_tENS5_IJlSB_lEEESI_SJ_NS4_8TiledMMAINS4_8MMA_AtomIJNS4_10MMA_TraitsINS4_19SM100_MMA_F8F6F4_SSEJSI_SI_fSE_SF_NS4_17integral_constantINS4_4UMMA5MajorELSQ_0EEESR_NSO_INSP_7ScaleInELSS_0EEEST_EEEEEENS4_6LayoutISC_NS5_IJNSA_ILi0EEESX_SX_EEEEENS5_IJNS4_10UnderscoreES10_S10_EEEEENS4_13SM90_TMA_LOADENS4_14ComposedLayoutINS4_7SwizzleILi2ELi4ELi3EEENS4_18smem_ptr_flag_bitsILi8EEENSW_INS5_IJNSA_ILi8EEESG_EEENS5_IJSG_SB_EEEEEEEvNS4_8identityES13_S1D_vS1E_EENS_8epilogue10collective18CollectiveEpilogueINS1G_23Sm100TmaWarpSpecializedILi4ELi2ELi64ELb0ELb0EEEJSH_NS5_IJNSW_ISE_SB_EENSW_ISG_SB_EEEEESI_SJ_SI_SJ_NS1G_6fusion15FusionCallbacksIS1K_NS1O_17LinearCombinationISI_fSI_fLNS_15FloatRoundStyleE2EEESH_S1N_JEEENS4_5SM1004TMEM4LOAD26SM100_TMEM_LOAD_32dp32b64xES13_S1D_NS4_39AutoVectorizingCopyWithAssumedAlignmentILi128EEENS4_14SM90_TMA_STOREES1D_S1Z_S1Z_EEEvvEEEEvNT_6ParamsE --------------------------
	.section	.text._ZN7cutlass13device_kernelINS_4gemm6kernel13GemmUniversalIN4cute5tupleIJiiiiEEENS1_10collective13CollectiveMmaINS1_35MainloopSm100TmaUmmaWarpSpecializedILi7ELi2ELi2ENS5_IJNS4_1CILi1EEESB_SB_EEEEENS5_IJNSA_ILi128EEENSA_ILi256EEENSA_ILi64EEEEEENS_12float_e4m3_tENS5_IJlSB_lEEESI_SJ_NS4_8TiledMMAINS4_8MMA_AtomIJNS4_10MMA_TraitsINS4_19SM100_MMA_F8F6F4_SSEJSI_SI_fSE_SF_NS4_17integral_constantINS4_4UMMA5MajorELSQ_0EEESR_NSO_INSP_7ScaleInELSS_0EEEST_EEEEEENS4_6LayoutISC_NS5_IJNSA_ILi0EEESX_SX_EEEEENS5_IJNS4_10UnderscoreES10_S10_EEEEENS4_13SM90_TMA_LOADENS4_14ComposedLayoutINS4_7SwizzleILi2ELi4ELi3EEENS4_18smem_ptr_flag_bitsILi8EEENSW_INS5_IJNSA_ILi8EEESG_EEENS5_IJSG_SB_EEEEEEEvNS4_8identityES13_S1D_vS1E_EENS_8epilogue10collective18CollectiveEpilogueINS1G_23Sm100TmaWarpSpecializedILi4ELi2ELi64ELb0ELb0EEEJSH_NS5_IJNSW_ISE_SB_EENSW_ISG_SB_EEEEESI_SJ_SI_SJ_NS1G_6fusion15FusionCallbacksIS1K_NS1O_17LinearCombinationISI_fSI_fLNS_15FloatRoundStyleE2EEESH_S1N_JEEENS4_5SM1004TMEM4LOAD26SM100_TMEM_LOAD_32dp32b64xES13_S1D_NS4_39AutoVectorizingCopyWithAssumedAlignmentILi128EEENS4_14SM90_TMA_STOREES1D_S1Z_S1Z_EEEvvEEEEvNT_6ParamsE,"ax",@progbits
	.align	128
.text._ZN7cutlass13device_kernelINS_4gemm6kernel13GemmUniversalIN4cute5tupleIJiiiiEEENS1_10collective13CollectiveMmaINS1_35MainloopSm100TmaUmmaWarpSpecializedILi7ELi2ELi2ENS5_IJNS4_1CILi1EEESB_SB_EEEEENS5_IJNSA_ILi128EEENSA_ILi256EEENSA_ILi64EEEEEENS_12float_e4m3_tENS5_IJlSB_lEEESI_SJ_NS4_8TiledMMAINS4_8MMA_AtomIJNS4_10MMA_TraitsINS4_19SM100_MMA_F8F6F4_SSEJSI_SI_fSE_SF_NS4_17integral_constantINS4_4UMMA5MajorELSQ_0EEESR_NSO_INSP_7ScaleInELSS_0EEEST_EEEEEENS4_6LayoutISC_NS5_IJNSA_ILi0EEESX_SX_EEEEENS5_IJNS4_10UnderscoreES10_S10_EEEEENS4_13SM90_TMA_LOADENS4_14ComposedLayoutINS4_7SwizzleILi2ELi4ELi3EEENS4_18smem_ptr_flag_bitsILi8EEENSW_INS5_IJNSA_ILi8EEESG_EEENS5_IJSG_SB_EEEEEEEvNS4_8identityES13_S1D_vS1E_EENS_8epilogue10collective18CollectiveEpilogueINS1G_23Sm100TmaWarpSpecializedILi4ELi2ELi64ELb0ELb0EEEJSH_NS5_IJNSW_ISE_SB_EENSW_ISG_SB_EEEEESI_SJ_SI_SJ_NS1G_6fusion15FusionCallbacksIS1K_NS1O_17LinearCombinationISI_fSI_fLNS_15FloatRoundStyleE2EEESH_S1N_JEEENS4_5SM1004TMEM4LOAD26SM100_TMEM_LOAD_32dp32b64xES13_S1D_NS4_39AutoVectorizingCopyWithAssumedAlignmentILi128EEENS4_14SM90_TMA_STOREES1D_S1Z_S1Z_EEEvvEEEEvNT_6ParamsE:
        .type           _ZN7cutlass13device_kernelINS_4gemm6kernel13GemmUniversalIN4cute5tupleIJiiiiEEENS1_10collective13CollectiveMmaINS1_35MainloopSm100TmaUmmaWarpSpecializedILi7ELi2ELi2ENS5_IJNS4_1CILi1EEESB_SB_EEEEENS5_IJNSA_ILi128EEENSA_ILi256EEENSA_ILi64EEEEEENS_12float_e4m3_tENS5_IJlSB_lEEESI_SJ_NS4_8TiledMMAINS4_8MMA_AtomIJNS4_10MMA_TraitsINS4_19SM100_MMA_F8F6F4_SSEJSI_SI_fSE_SF_NS4_17integral_constantINS4_4UMMA5MajorELSQ_0EEESR_NSO_INSP_7ScaleInELSS_0EEEST_EEEEEENS4_6LayoutISC_NS5_IJNSA_ILi0EEESX_SX_EEEEENS5_IJNS4_10UnderscoreES10_S10_EEEEENS4_13SM90_TMA_LOADENS4_14ComposedLayoutINS4_7SwizzleILi2ELi4ELi3EEENS4_18smem_ptr_flag_bitsILi8EEENSW_INS5_IJNSA_ILi8EEESG_EEENS5_IJSG_SB_EEEEEEEvNS4_8identityES13_S1D_vS1E_EENS_8epilogue10collective18CollectiveEpilogueINS1G_23Sm100TmaWarpSpecializedILi4ELi2ELi64ELb0ELb0EEEJSH_NS5_IJNSW_ISE_SB_EENSW_ISG_SB_EEEEESI_SJ_SI_SJ_NS1G_6fusion15FusionCallbacksIS1K_NS1O_17LinearCombinationISI_fSI_fLNS_15FloatRoundStyleE2EEESH_S1N_JEEENS4_5SM1004TMEM4LOAD26SM100_TMEM_LOAD_32dp32b64xES13_S1D_NS4_39AutoVectorizingCopyWithAssumedAlignmentILi128EEENS4_14SM90_TMA_STOREES1D_S1Z_S1Z_EEEvvEEEEvNT_6ParamsE,@function
        .size           _ZN7cutlass13device_kernelINS_4gemm6kernel13GemmUniversalIN4cute5tupleIJiiiiEEENS1_10collective13CollectiveMmaINS1_35MainloopSm100TmaUmmaWarpSpecializedILi7ELi2ELi2ENS5_IJNS4_1CILi1EEESB_SB_EEEEENS5_IJNSA_ILi128EEENSA_ILi256EEENSA_ILi64EEEEEENS_12float_e4m3_tENS5_IJlSB_lEEESI_SJ_NS4_8TiledMMAINS4_8MMA_AtomIJNS4_10MMA_TraitsINS4_19SM100_MMA_F8F6F4_SSEJSI_SI_fSE_SF_NS4_17integral_constantINS4_4UMMA5MajorELSQ_0EEESR_NSO_INSP_7ScaleInELSS_0EEEST_EEEEEENS4_6LayoutISC_NS5_IJNSA_ILi0EEESX_SX_EEEEENS5_IJNS4_10UnderscoreES10_S10_EEEEENS4_13SM90_TMA_LOADENS4_14ComposedLayoutINS4_7SwizzleILi2ELi4ELi3EEENS4_18smem_ptr_flag_bitsILi8EEENSW_INS5_IJNSA_ILi8EEESG_EEENS5_IJSG_SB_EEEEEEEvNS4_8identityES13_S1D_vS1E_EENS_8epilogue10collective18CollectiveEpilogueINS1G_23Sm100TmaWarpSpecializedILi4ELi2ELi64ELb0ELb0EEEJSH_NS5_IJNSW_ISE_SB_EENSW_ISG_SB_EEEEESI_SJ_SI_SJ_NS1G_6fusion15FusionCallbacksIS1K_NS1O_17LinearCombinationISI_fSI_fLNS_15FloatRoundStyleE2EEESH_S1N_JEEENS4_5SM1004TMEM4LOAD26SM100_TMEM_LOAD_32dp32b64xES13_S1D_NS4_39AutoVectorizingCopyWithAssumedAlignmentILi128EEENS4_14SM90_TMA_STOREES1D_S1Z_S1Z_EEEvvEEEEvNT_6ParamsE,(.L_x_176 - _ZN7cutlass13device_kernelINS_4gemm6kernel13GemmUniversalIN4cute5tupleIJiiiiEEENS1_10collective13CollectiveMmaINS1_35MainloopSm100TmaUmmaWarpSpecializedILi7ELi2ELi2ENS5_IJNS4_1CILi1EEESB_SB_EEEEENS5_IJNSA_ILi128EEENSA_ILi256EEENSA_ILi64EEEEEENS_12float_e4m3_tENS5_IJlSB_lEEESI_SJ_NS4_8TiledMMAINS4_8MMA_AtomIJNS4_10MMA_TraitsINS4_19SM100_MMA_F8F6F4_SSEJSI_SI_fSE_SF_NS4_17integral_constantINS4_4UMMA5MajorELSQ_0EEESR_NSO_INSP_7ScaleInELSS_0EEEST_EEEEEENS4_6LayoutISC_NS5_IJNSA_ILi0EEESX_SX_EEEEENS5_IJNS4_10UnderscoreES10_S10_EEEEENS4_13SM90_TMA_LOADENS4_14ComposedLayoutINS4_7SwizzleILi2ELi4ELi3EEENS4_18smem_ptr_flag_bitsILi8EEENSW_INS5_IJNSA_ILi8EEESG_EEENS5_IJSG_SB_EEEEEEEvNS4_8identityES13_S1D_vS1E_EENS_8epilogue10collective18CollectiveEpilogueINS1G_23Sm100TmaWarpSpecializedILi4ELi2ELi64ELb0ELb0EEEJSH_NS5_IJNSW_ISE_SB_EENSW_ISG_SB_EEEEESI_SJ_SI_SJ_NS1G_6fusion15FusionCallbacksIS1K_NS1O_17LinearCombinationISI_fSI_fLNS_15FloatRoundStyleE2EEESH_S1N_JEEENS4_5SM1004TMEM4LOAD26SM100_TMEM_LOAD_32dp32b64xES13_S1D_NS4_39AutoVectorizingCopyWithAssumedAlignmentILi128EEENS4_14SM90_TMA_STOREES1D_S1Z_S1Z_EEEvvEEEEvNT_6ParamsE)
        .other          _ZN7cutlass13device_kernelINS_4gemm6kernel13GemmUniversalIN4cute5tupleIJiiiiEEENS1_10collective13CollectiveMmaINS1_35MainloopSm100TmaUmmaWarpSpecializedILi7ELi2ELi2ENS5_IJNS4_1CILi1EEESB_SB_EEEEENS5_IJNSA_ILi128EEENSA_ILi256EEENSA_ILi64EEEEEENS_12float_e4m3_tENS5_IJlSB_lEEESI_SJ_NS4_8TiledMMAINS4_8MMA_AtomIJNS4_10MMA_TraitsINS4_19SM100_MMA_F8F6F4_SSEJSI_SI_fSE_SF_NS4_17integral_constantINS4_4UMMA5MajorELSQ_0EEESR_NSO_INSP_7ScaleInELSS_0EEEST_EEEEEENS4_6LayoutISC_NS5_IJNSA_ILi0EEESX_SX_EEEEENS5_IJNS4_10UnderscoreES10_S10_EEEEENS4_13SM90_TMA_LOADENS4_14ComposedLayoutINS4_7SwizzleILi2ELi4ELi3EEENS4_18smem_ptr_flag_bitsILi8EEENSW_INS5_IJNSA_ILi8EEESG_EEENS5_IJSG_SB_EEEEEEEvNS4_8identityES13_S1D_vS1E_EENS_8epilogue10collective18CollectiveEpilogueINS1G_23Sm100TmaWarpSpecializedILi4ELi2ELi64ELb0ELb0EEEJSH_NS5_IJNSW_ISE_SB_EENSW_ISG_SB_EEEEESI_SJ_SI_SJ_NS1G_6fusion15FusionCallbacksIS1K_NS1O_17LinearCombinationISI_fSI_fLNS_15FloatRoundStyleE2EEESH_S1N_JEEENS4_5SM1004TMEM4LOAD26SM100_TMEM_LOAD_32dp32b64xES13_S1D_NS4_39AutoVectorizingCopyWithAssumedAlignmentILi128EEENS4_14SM90_TMA_STOREES1D_S1Z_S1Z_EEEvvEEEEvNT_6ParamsE,@"STO_CUDA_ENTRY STV_DEFAULT"
_ZN7cutlass13device_kernelINS_4gemm6kernel13GemmUniversalIN4cute5tupleIJiiiiEEENS1_10collective13CollectiveMmaINS1_35MainloopSm100TmaUmmaWarpSpecializedILi7ELi2ELi2ENS5_IJNS4_1CILi1EEESB_SB_EEEEENS5_IJNSA_ILi128EEENSA_ILi256EEENSA_ILi64EEEEEENS_12float_e4m3_tENS5_IJlSB_lEEESI_SJ_NS4_8TiledMMAINS4_8MMA_AtomIJNS4_10MMA_TraitsINS4_19SM100_MMA_F8F6F4_SSEJSI_SI_fSE_SF_NS4_17integral_constantINS4_4UMMA5MajorELSQ_0EEESR_NSO_INSP_7ScaleInELSS_0EEEST_EEEEEENS4_6LayoutISC_NS5_IJNSA_ILi0EEESX_SX_EEEEENS5_IJNS4_10UnderscoreES10_S10_EEEEENS4_13SM90_TMA_LOADENS4_14ComposedLayoutINS4_7SwizzleILi2ELi4ELi3EEENS4_18smem_ptr_flag_bitsILi8EEENSW_INS5_IJNSA_ILi8EEESG_EEENS5_IJSG_SB_EEEEEEEvNS4_8identityES13_S1D_vS1E_EENS_8epilogue10collective18CollectiveEpilogueINS1G_23Sm100TmaWarpSpecializedILi4ELi2ELi64ELb0ELb0EEEJSH_NS5_IJNSW_ISE_SB_EENSW_ISG_SB_EEEEESI_SJ_SI_SJ_NS1G_6fusion15FusionCallbacksIS1K_NS1O_17LinearCombinationISI_fSI_fLNS_15FloatRoundStyleE2EEESH_S1N_JEEENS4_5SM1004TMEM4LOAD26SM100_TMEM_LOAD_32dp32b64xES13_S1D_NS4_39AutoVectorizingCopyWithAssumedAlignmentILi128EEENS4_14SM90_TMA_STOREES1D_S1Z_S1Z_EEEvvEEEEvNT_6ParamsE:
[----:B------:R-:W1:Y:S01]  /*0000*/  LDC R1, c[0x0][0x37c] ;  /* 0x0000df00ff017b82 */ /* 0x000e620000000800 */
[----:B------:R-:W2:Y:S01]  /*0010*/  S2R R185, SR_TID.X ;  /* 0x0000000000b97919 */ /* 0x000ea20000002100 */
[----:B------:R-:W3:Y:S01]  /*0020*/  LDCU.64 UR4, c[0x0][0x890] ;  /* 0x00011200ff0477ac */ /* 0x000ee20008000a00 */
[----:B------:R-:W-:Y:S02]  /*0030*/  PRMT R171, RZ, 0x7610, R171 ;  /* 0x00007610ffab7816 */ /* 0x000fe400000000ab */
[----:B------:R-:W-:Y:S01]  /*0040*/  ELECT P5, URZ, PT ;  /* 0x0000000000ff782f */ /* 0x000fe200038a0000 */
[----:B------:R-:W4:Y:S01]  /*0050*/  LDCU.64 UR46, c[0x0][0x358] ;  /* 0x00006b00ff2e77ac */ /* 0x000f220008000a00 */
[----:B---3--:R-:W-:-:S04]  /*0060*/  UISETP.NE.U32.AND UP0, UPT, UR4, URZ, UPT ;  /* 0x000000ff0400728c */ /* 0x008fc8000bf05070 */
[----:B------:R-:W-:Y:S01]  /*0070*/  UISETP.NE.AND.EX UP0, UPT, UR5, URZ, UPT, UP0 ;  /* 0x000000ff0500728c */ /* 0x000fe2000bf05300 */
[----:B--2---:R-:W-:-:S05]  /*0080*/  SHF.R.U32.HI R173, RZ, 0x5, R185 ;  /* 0x00000005ffad7819 */ /* 0x004fca00000116b9 */
[----:B------:R-:W2:Y:S02]  /*0090*/  SHFL.IDX PT, R0, R173, RZ, 0x1f ;  /* 0x00001fffad007589 */ /* 0x000ea400000e0000 */
[----:B--2---:R-:W-:Y:S01]  /*00a0*/  R2UR UR8, R0 ;  /* 0x00000000000872ca */ /* 0x004fe200000e0000 */
[----:B-1--4-:R-:W-:-:S14]  /*00b0*/  BRA.U UP0, `(.L_x_0) ;  /* 0x00000001002c7547 */ /* 0x012fdc000b800000 */
[----:B------:R-:W1:Y:S02]  /*00c0*/  LDCU.64 UR6, c[0x0][0x888] ;  /* 0x00011100ff0677ac */ /* 0x000e640008000a00 */
[----:B-1----:R-:W-:-:S04]  /*00d0*/  UISETP.NE.U32.AND UP0, UPT, UR6, URZ, UPT ;  /* 0x000000ff0600728c */ /* 0x002fc8000bf05070 */
[----:B------:R-:W-:-:S09]  /*00e0*/  UISETP.NE.AND.EX UP0, UPT, UR7, URZ, UPT, UP0 ;  /* 0x000000ff0700728c */ /* 0x000fd2000bf05300 */
[----:B------:R-:W-:Y:S05]  /*00f0*/  BRA.U !UP0, `(.L_x_1) ;  /* 0x0000000108107547 */ /* 0x000fea000b800000 */
[----:B------:R-:W1:Y:S02]  /*0100*/  LDC.64 R2, c[0x0][0x888] ;  /* 0x00022200ff027b82 */ /* 0x000e640000000a00 */
[----:B-1----:R1:W5:Y:S01]  /*0110*/  LDG.E R81, desc[UR46][R2.64] ;  /* 0x0000002e02517981 */ /* 0x002362000c1e1900 */
[----:B------:R-:W-:Y:S01]  /*0120*/  HFMA2 R171, -RZ, RZ, 0, 5.9604644775390625e-08 ;  /* 0x00000001ffab7431 */ /* 0x000fe200000001ff */
[----:B------:R-:W-:Y:S05]  /*0130*/  BRA `(.L_x_0) ;  /* 0x00000000000c7947 */ /* 0x000fea0003800000 */
.L_x_1:
[----:B------:R-:W1:Y:S01]  /*0140*/  LDCU UR6, c[0x0][0x880] ;  /* 0x00011000ff0677ac */ /* 0x000e620008000800 */
[----:B------:R-:W-:Y:S01]  /*0150*/  HFMA2 R171, -RZ, RZ, 0, 5.9604644775390625e-08 ;  /* 0x00000001ffab7431 */ /* 0x000fe200000001ff */
[----:B-1----:R-:W-:-:S07]  /*0160*/  MOV R81, UR6 ;  /* 0x0000000600517c02 */ /* 0x002fce0008000f00 */
.L_x_0:
[----:B------:R-:W2:Y:S02]  /*0170*/  LDCU.64 UR6, c[0x0][0x8b0] ;  /* 0x00011600ff0677ac */ /* 0x000ea40008000a00 */
[----:B--2---:R-:W-:-:S04]  /*0180*/  UISETP.NE.U32.AND UP0, UPT, UR6, URZ, UPT ;  /* 0x000000ff0600728c */ /* 0x004fc8000bf05070 */
[----:B------:R-:W-:-:S09]  /*0190*/  UISETP.NE.AND.EX UP0, UPT, UR7, URZ, UPT, UP0 ;  /* 0x000000ff0700728c */ /* 0x000fd2000bf05300 */
[----:B------:R-:W-:Y:S05]  /*01a0*/  BRA.U UP0, `(.L_x_2) ;  /* 0x0000000100247547 */ /* 0x000fea000b800000 */
[----:B------:R-:W2:Y:S02]  /*01b0*/  LDCU.64 UR6, c[0x0][0x8a8] ;  /* 0x00011500ff0677ac */ /* 0x000ea40008000a00 */
[----:B--2---:R-:W-:-:S04]  /*01c0*/  UISETP.NE.U32.AND UP0, UPT, UR6, URZ, UPT ;  /* 0x000000ff0600728c */ /* 0x004fc8000bf05070 */
[----:B------:R-:W-:-:S09]  /*01d0*/  UISETP.NE.AND.EX UP0, UPT, UR7, URZ, UPT, UP0 ;  /* 0x000000ff0700728c */ /* 0x000fd2000bf05300 */
[----:B------:R-:W-:Y:S05]  /*01e0*/  BRA.U !UP0, `(.L_x_3) ;  /* 0x00000001080c7547 */ /* 0x000fea000b800000 */
[----:B------:R-:W2:Y:S02]  /*01f0*/  LDC.64 R78, c[0x0][0x8a8] ;  /* 0x00022a00ff4e7b82 */ /* 0x000ea40000000a00 */
[----:B--2---:R2:W5:Y:S01]  /*0200*/  LDG.E R78, desc[UR46][R78.64] ;  /* 0x0000002e4e4e7981 */ /* 0x004562000c1e1900 */
[----:B------:R-:W-:Y:S05]  /*0210*/  BRA `(.L_x_2) ;  /* 0x0000000000087947 */ /* 0x000fea0003800000 */
.L_x_3:
[----:B------:R-:W2:Y:S02]  /*0220*/  LDCU UR6, c[0x0][0x8a0] ;  /* 0x00011400ff0677ac */ /* 0x000ea40008000800 */
[----:B--2---:R-:W-:Y:S02]  /*0230*/  MOV R78, UR6 ;  /* 0x00000006004e7c02 */ /* 0x004fe40008000f00 */
.L_x_2:
[----:B------:R-:W-:Y:S01]  /*0240*/  IMAD.U32 R0, RZ, RZ, UR8 ;  /* 0x00000008ff007e24 */ /* 0x000fe2000f8e00ff */
[----:B------:R-:W-:Y:S04]  /*0250*/  BSSY.RECONVERGENT B0, `(.L_x_4) ;  /* 0x000000c000007945 */ /* 0x000fe80003800200 */
[C---:B------:R-:W-:Y:S02]  /*0260*/  ISETP.NE.OR P1, PT, R0.reuse, 0x1, !P5 ;  /* 0x000000010000780c */ /* 0x040fe40006f25670 */
[----:B------:R-:W-:-:S11]  /*0270*/  ISETP.NE.OR P0, PT, R0, 0x3, !P5 ;  /* 0x000000030000780c */ /* 0x000fd60006f05670 */
[----:B------:R-:W-:Y:S05]  /*0280*/  @P1 BRA `(.L_x_5) ;  /* 0x0000000000201947 */ /* 0x000fea0003800000 */
[----:B------:R-:W3:Y:S02]  /*0290*/  LDCU.64 UR6, c[0x0][0x348] ;  /* 0x00006900ff0677ac */ /* 0x000ee40008000a00 */
[----:B---3--:R-:W-:Y:S02]  /*02a0*/  UIADD3 UR10, UP1, UPT, UR6, 0x80, URZ ;  /* 0x00000080060a7890 */ /* 0x008fe4000ff3e0ff */
[----:B------:R-:W-:Y:S02]  /*02b0*/  UIADD3 UR6, UP0, UPT, UR6, 0x180, URZ ;  /* 0x0000018006067890 */ /* 0x000fe4000ff1e0ff */
[----:B------:R-:W-:Y:S02]  /*02c0*/  UIADD3.X UR11, UPT, UPT, URZ, UR7, URZ, UP1, !UPT ;  /* 0x00000007ff0b7290 */ /* 0x000fe40008ffe4ff */
[----:B------:R-:W-:-:S07]  /*02d0*/  UIADD3.X UR7, UPT, UPT, URZ, UR7, URZ, UP0, !UPT ;  /* 0x00000007ff077290 */ /* 0x000fce00087fe4ff */
[----:B------:R3:W-:Y:S02]  /*02e0*/  UTMACCTL.PF [UR10] ;  /* 0x000000000a0079b9 */ /* 0x0007e40008040000 */
[----:B------:R3:W-:Y:S02]  /*02f0*/  UTMACCTL.PF [UR6] ;  /* 0x00000000060079b9 */ /* 0x0007e40008040000 */
[----:B---3--:R-:W-:Y:S01]  /*0300*/  NOP ;  /* 0x0000000000007918 */ /* 0x008fe20000000000 */
.L_x_5:
[----:B------:R-:W-:Y:S05]  /*0310*/  BSYNC.RECONVERGENT B0 ;  /* 0x0000000000007941 */ /* 0x000fea0003800200 */
.L_x_4:
[----:B------:R-:W-:Y:S04]  /*0320*/  BSSY.RECONVERGENT B0, `(.L_x_6) ;  /* 0x000000a000007945 */ /* 0x000fe80003800200 */
        /* <DEDUP_REMOVED lines=9> */
.L_x_7:
[----:B------:R-:W-:Y:S05]  /*03c0*/  BSYNC.RECONVERGENT B0 ;  /* 0x0000000000007941 */ /* 0x000fea0003800200 */
.L_x_6:
[----:B------:R-:W3:Y:S01]  /*03d0*/  LDCU.64 UR6, c[0x0][0x888] ;  /* 0x00011100ff0677ac */ /* 0x000ee20008000a00 */
[----:B------:R-:W-:Y:S02]  /*03e0*/  UISETP.EQ.U32.AND UP1, UPT, UR4, URZ, UPT ;  /* 0x000000ff0400728c */ /* 0x000fe4000bf22070 */
[----:B------:R-:W-:Y:S02]  /*03f0*/  UPLOP3.LUT UP2, UPT, UPT, UPT, UPT, 0x80, 0x8 ;  /* 0x000000000008789c */ /* 0x000fe40003f4f070 */
[----:B---3--:R-:W-:-:S04]  /*0400*/  UISETP.NE.U32.AND UP0, UPT, UR6, URZ, UPT ;  /* 0x000000ff0600728c */ /* 0x008fc8000bf05070 */
[----:B------:R-:W-:-:S04]  /*0410*/  UISETP.NE.AND.EX UP0, UPT, UR7, URZ, UPT, UP0 ;  /* 0x000000ff0700728c */ /* 0x000fc8000bf05300 */
[----:B------:R-:W-:-:S04]  /*0420*/  UISETP.EQ.OR.EX UP3, UPT, UR5, URZ, !UP0, UP1 ;  /* 0x000000ff0500728c */ /* 0x000fc8000c762710 */
[----:B------:R-:W-:-:S05]  /*0430*/  UP2UR UR50, UPR, URZ, 0x8 ;  /* 0x00000008ff327883 */ /* 0x000fca0008000000 */
[----:B------:R-:W-:Y:S07]  /*0440*/  BRA.U !UP3, `(.L_x_8) ;  /* 0x000000010b207547 */ /* 0x000fee000b800000 */
[----:B------:R-:W-:Y:S01]  /*0450*/  UISETP.NE.U32.AND UP2, UPT, UR4, URZ, UPT ;  /* 0x000000ff0400728c */ /* 0x000fe2000bf45070 */
[----:B-----5:R-:W-:Y:S01]  /*0460*/  FSETP.NEU.AND P0, PT, R81, RZ, PT ;  /* 0x000000ff5100720b */ /* 0x020fe20003f0d000 */
[----:B------:R-:W-:Y:S02]  /*0470*/  USEL UR4, URZ, 0xffffffff, UP0 ;  /* 0xffffffffff047887 */ /* 0x000fe40008000000 */
[----:B------:R-:W-:-:S10]  /*0480*/  UISETP.NE.AND.EX UP2, UPT, UR5, URZ, UPT, UP2 ;  /* 0x000000ff0500728c */ /* 0x000fd4000bf45320 */
[----:B------:R-:W-:Y:S01]  /*0490*/  VOTEU.ANY UP1, P0 ;  /* 0x0000000000ff7886 */ /* 0x000fe20000020100 */
[----:B------:R-:W-:-:S04]  /*04a0*/  @!UP2 USEL UR4, URZ, 0xffffffff, UP1 ;  /* 0xffffffffff04a887 */ /* 0x000fc80008800000 */
[----:B------:R-:W-:-:S04]  /*04b0*/  ULOP3.LUT UR4, UR4, 0x1, URZ, 0xc0, !UPT ;  /* 0x0000000104047892 */ /* 0x000fc8000f8ec0ff */
[----:B------:R-:W-:-:S11]  /*04c0*/  UISETP.NE.U32.AND UP2, UPT, UR4, 0x1, UPT ;  /* 0x000000010400788c */ /* 0x000fd6000bf45070 */
.L_x_8:
[----:B-1----:R-:W1:Y:S01]  /*04d0*/  SHFL.IDX PT, R2, R173, RZ, 0x1f ;  /* 0x00001fffad027589 */ /* 0x002e6200000e0000 */
[----:B------:R-:W-:-:S04]  /*04e0*/  UISETP.NE.AND UP1, UPT, UR8, 0x2, UPT ;  /* 0x000000020800788c */ /* 0x000fc8000bf25270 */
[----:B------:R-:W-:Y:S01]  /*04f0*/  USEL UR6, URZ, 0x1, UP1 ;  /* 0x00000001ff067887 */ /* 0x000fe20008800000 */
[----:B-1----:R-:W-:-:S13]  /*0500*/  ISETP.NE.AND P0, PT, R2, RZ, PT ;  /* 0x000000ff0200720c */ /* 0x002fda0003f05270 */
[----:B------:R-:W-:Y:S05]  /*0510*/  @P0 BRA `(.L_x_9) ;  /* 0x0000000000600947 */ /* 0x000fea0003800000 */
[----:B------:R-:W1:Y:S01]  /*0520*/  S2UR UR5, SR_CgaCtaId ;  /* 0x00000000000579c3 */ /* 0x000e620000008800 */
[----:B------:R-:W-:Y:S01]  /*0530*/  UMOV UR7, 0x400 ;  /* 0x0000040000077882 */ /* 0x000fe20000000000 */
[----:B------:R-:W-:Y:S01]  /*0540*/  UMOV UR4, 0x1 ;  /* 0x0000000100047882 */ /* 0x000fe20000000000 */
[----:B------:R-:W-:Y:S01]  /*0550*/  ELECT P0, URZ, PT ;  /* 0x0000000000ff782f */ /* 0x000fe20003800000 */
[----:B------:R-:W-:-:S04]  /*0560*/  UIADD3 UR10, UPT, UPT, -UR4, 0x100000, URZ ;  /* 0x00100000040a7890 */ /* 0x000fc8000fffe1ff */
[----:B------:R-:W-:Y:S02]  /*0570*/  USHF.L.U32 UR11, UR10, 0xb, URZ ;  /* 0x0000000b0a0b7899 */ /* 0x000fe400080006ff */
[----:B------:R-:W-:Y:S02]  /*0580*/  USHF.L.U32 UR10, UR10, 0x1, URZ ;  /* 0x000000010a0a7899 */ /* 0x000fe400080006ff */
[----:B-1----:R-:W-:Y:S01]  /*0590*/  ULEA UR5, UR5, UR7, 0x18 ;  /* 0x0000000705057291 */ /* 0x002fe2000f8ec0ff */
[----:B------:R-:W1:Y:S11]  /*05a0*/  FENCE.VIEW.ASYNC.S ;  /* 0x00000000000073c6 */ /* 0x000e760000000000 */
[----:B-1----:R1:W3:Y:S01]  /*05b0*/  SYNCS.EXCH.64 URZ, [UR5], UR10 ;  /* 0x0000000a05ff75b2 */ /* 0x0022e20008000100 */
[----:B------:R1:W4:Y:S01]  /*05c0*/  SYNCS.EXCH.64 URZ, [UR5+0x38], UR10 ;  /* 0x0000380a05ff75b2 */ /* 0x0003220008000100 */
[----:B------:R1:W1:Y:S01]  /*05d0*/  SYNCS.EXCH.64 URZ, [UR5+0x8], UR10 ;  /* 0x0000080a05ff75b2 */ /* 0x0002620008000100 */
        /* <DEDUP_REMOVED lines=11> */
[----:B------:R-:W-:Y:S01]  /*0690*/  NOP ;  /* 0x0000000000007918 */ /* 0x000fe20000000000 */
.L_x_9:
[----:B------:R-:W2:Y:S01]  /*06a0*/  SHFL.IDX PT, R2, R173, RZ, 0x1f ;  /* 0x00001fffad027589 */ /* 0x000ea200000e0000 */
[----:B------:R-:W-:Y:S01]  /*06b0*/  NOP ;  /* 0x0000000000007918 */ /* 0x000fe20000000000 */
[----:B--2---:R-:W-:-:S13]  /*06c0*/  ISETP.NE.AND P0, PT, R2, 0x1, PT ;  /* 0x000000010200780c */ /* 0x004fda0003f05270 */
[----:B------:R-:W-:Y:S05]  /*06d0*/  @P0 BRA `(.L_x_10) ;  /* 0x0000000000580947 */ /* 0x000fea0003800000 */
[----:B------:R-:W2:Y:S01]  /*06e0*/  S2UR UR7, SR_CgaCtaId ;  /* 0x00000000000779c3 */ /* 0x000ea20000008800 */
[----:B------:R-:W-:Y:S01]  /*06f0*/  UMOV UR9, 0x400 ;  /* 0x0000040000097882 */ /* 0x000fe20000000000 */
[----:B-1----:R-:W-:Y:S01]  /*0700*/  UMOV UR5, 0x20 ;  /* 0x0000002000057882 */ /* 0x002fe20000000000 */
[----:B------:R-:W-:Y:S01]  /*0710*/  UMOV UR4, 0x80 ;  /* 0x0000008000047882 */ /* 0x000fe20000000000 */
[----:B------:R-:W-:-:S04]  /*0720*/  UIADD3 UR10, UPT, UPT, -UR5, 0x100000, URZ ;  /* 0x00100000050a7890 */ /* 0x000fc8000fffe1ff */
[----:B------:R-:W-:Y:S02]  /*0730*/  USHF.L.U32 UR11, UR10, 0xb, URZ ;  /* 0x0000000b0a0b7899 */ /* 0x000fe400080006ff */
[----:B------:R-:W-:Y:S02]  /*0740*/  USHF.L.U32 UR10, UR10, 0x1, URZ ;  /* 0x000000010a0a7899 */ /* 0x000fe400080006ff */
[----:B------:R-:W-:-:S04]  /*0750*/  UIADD3 UR4, UPT, UPT, -UR4, 0x100000, URZ ;  /* 0x0010000004047890 */ /* 0x000fc8000fffe1ff */
[----:B------:R-:W-:Y:S02]  /*0760*/  USHF.L.U32 UR5, UR4, 0xb, URZ ;  /* 0x0000000b04057899 */ /* 0x000fe400080006ff */
[----:B------:R-:W-:Y:S01]  /*0770*/  USHF.L.U32 UR4, UR4, 0x1, URZ ;  /* 0x0000000104047899 */ /* 0x000fe200080006ff */
[----:B------:R-:W-:Y:S01]  /*0780*/  ELECT P0, URZ, PT ;  /* 0x0000000000ff782f */ /* 0x000fe20003800000 */
[----:B--2---:R-:W-:Y:S01]  /*0790*/  ULEA UR7, UR7, UR9, 0x18 ;  /* 0x0000000907077291 */ /* 0x004fe2000f8ec0ff */
[----:B------:R-:W1:Y:S11]  /*07a0*/  FENCE.VIEW.ASYNC.S ;  /* 0x00000000000073c6 */ /* 0x000e760000000000 */
[----:B-1----:R2:W1:Y:S01]  /*07b0*/  SYNCS.EXCH.64 URZ, [UR7+0x70], UR10 ;  /* 0x0000700a07ff75b2 */ /* 0x0024620008000100 */
[----:B------:R2:W1:Y:S01]  /*07c0*/  SYNCS.EXCH.64 URZ, [UR7+0x90], UR4 ;  /* 0x0000900407ff75b2 */ /* 0x0004620008000100 */
[----:B------:R2:W1:Y:S01]  /*07d0*/  SYNCS.EXCH.64 URZ, [UR7+0x78], UR10 ;  /* 0x0000780a07ff75b2 */ /* 0x0004620008000100 */
[----:B------:R2:W1:Y:S01]  /*07e0*/  SYNCS.EXCH.64 URZ, [UR7+0x98], UR4 ;  /* 0x0000980407ff75b2 */ /* 0x0004620008000100 */
[----:B------:R2:W1:Y:S01]  /*07f0*/  SYNCS.EXCH.64 URZ, [UR7+0x80], UR10 ;  /* 0x0000800a07ff75b2 */ /* 0x0004620008000100 */
[----:B------:R2:W1:Y:S01]  /*0800*/  SYNCS.EXCH.64 URZ, [UR7+0xa0], UR4 ;  /* 0x0000a00407ff75b2 */ /* 0x0004620008000100 */
[----:B------:R2:W1:Y:S01]  /*0810*/  SYNCS.EXCH.64 URZ, [UR7+0x88], UR10 ;  /* 0x0000880a07ff75b2 */ /* 0x0004620008000100 */
[----:B------:R2:W1:Y:S02]  /*0820*/  SYNCS.EXCH.64 URZ, [UR7+0xa8], UR4 ;  /* 0x0000a80407ff75b2 */ /* 0x0004640008000100 */
[----:B--2---:R-:W-:Y:S01]  /*0830*/  NOP ;  /* 0x0000000000007918 */ /* 0x004fe20000000000 */
.L_x_10:
[----:B------:R-:W2:Y:S01]  /*0840*/  SHFL.IDX PT, R2, R173, RZ, 0x1f ;  /* 0x00001fffad027589 */ /* 0x000ea200000e0000 */
[----:B------:R-:W-:Y:S01]  /*0850*/  NOP ;  /* 0x0000000000007918 */ /* 0x000fe20000000000 */
[----:B--2---:R-:W-:-:S13]  /*0860*/  ISETP.NE.AND P0, PT, R2, 0x3, PT ;  /* 0x000000030200780c */ /* 0x004fda0003f05270 */
[----:B------:R-:W-:Y:S05]  /*0870*/  @P0 BRA `(.L_x_11) ;  /* 0x0000000000300947 */ /* 0x000fea0003800000 */
[----:B-1----:R-:W1:Y:S01]  /*0880*/  S2UR UR5, SR_CgaCtaId ;  /* 0x00000000000579c3 */ /* 0x002e620000008800 */
        /* <DEDUP_REMOVED lines=8> */
[----:B-1----:R2:W1:Y:S01]  /*0910*/  SYNCS.EXCH.64 URZ, [UR5+0xb0], UR10 ;  /* 0x0000b00a05ff75b2 */ /* 0x0024620008000100 */
[----:B------:R2:W1:Y:S02]  /*0920*/  SYNCS.EXCH.64 URZ, [UR5+0xb8], UR10 ;  /* 0x0000b80a05ff75b2 */ /* 0x0004640008000100 */
[----:B--2---:R-:W-:Y:S01]  /*0930*/  NOP ;  /* 0x0000000000007918 */ /* 0x004fe20000000000 */
.L_x_11:
[----:B------:R-:W2:Y:S01]  /*0940*/  SHFL.IDX PT, R2, R173, RZ, 0x1f ;  /* 0x00001fffad027589 */ /* 0x000ea200000e0000 */
[----:B------:R-:W-:Y:S01]  /*0950*/  NOP ;  /* 0x0000000000007918 */ /* 0x000fe20000000000 */
[----:B--2---:R-:W-:-:S13]  /*0960*/  ISETP.NE.AND P0, PT, R2, 0x4, PT ;  /* 0x000000040200780c */ /* 0x004fda0003f05270 */
[----:B------:R-:W-:Y:S05]  /*0970*/  @P0 BRA `(.L_x_12) ;  /* 0x00000000004c0947 */ /* 0x000fea0003800000 */
[----:B-1----:R-:W1:Y:S01]  /*0980*/  S2UR UR5, SR_CgaCtaId ;  /* 0x00000000000579c3 */ /* 0x002e620000008800 */
[----:B------:R-:W-:Y:S01]  /*0990*/  UMOV UR9, 0x100 ;  /* 0x0000010000097882 */ /* 0x000fe20000000000 */
[----:B------:R-:W-:Y:S01]  /*09a0*/  UMOV UR7, 0x400 ;  /* 0x0000040000077882 */ /* 0x000fe20000000000 */
[----:B------:R-:W-:Y:S01]  /*09b0*/  USEL UR9, UR9, 0xe0, UP2 ;  /* 0x000000e009097887 */ /* 0x000fe20009000000 */
[----:B------:R-:W-:Y:S01]  /*09c0*/  UMOV UR4, 0x1 ;  /* 0x0000000100047882 */ /* 0x000fe20000000000 */
[----:B------:R-:W-:Y:S01]  /*09d0*/  ELECT P0, URZ, PT ;  /* 0x0000000000ff782f */ /* 0x000fe20003800000 */
[----:B------:R-:W-:-:S04]  /*09e0*/  UIADD3 UR10, UPT, UPT, -UR4, 0x100000, URZ ;  /* 0x00100000040a7890 */ /* 0x000fc8000fffe1ff */
[----:B------:R-:W-:Y:S02]  /*09f0*/  USHF.L.U32 UR11, UR10, 0xb, URZ ;  /* 0x0000000b0a0b7899 */ /* 0x000fe400080006ff */
[----:B------:R-:W-:Y:S02]  /*0a00*/  USHF.L.U32 UR10, UR10, 0x1, URZ ;  /* 0x000000010a0a7899 */ /* 0x000fe400080006ff */
[----:B------:R-:W-:-:S04]  /*0a10*/  UIADD3 UR12, UPT, UPT, -UR9, 0x100000, URZ ;  /* 0x00100000090c7890 */ /* 0x000fc8000fffe1ff */
[----:B------:R-:W-:Y:S02]  /*0a20*/  USHF.L.U32 UR13, UR12, 0xb, URZ ;  /* 0x0000000b0c0d7899 */ /* 0x000fe400080006ff */
[----:B------:R-:W-:Y:S02]  /*0a30*/  USHF.L.U32 UR12, UR12, 0x1, URZ ;  /* 0x000000010c0c7899 */ /* 0x000fe400080006ff */
[----:B-1----:R-:W-:Y:S01]  /*0a40*/  ULEA UR5, UR5, UR7, 0x18 ;  /* 0x0000000705057291 */ /* 0x002fe2000f8ec0ff */
[----:B------:R-:W1:Y:S11]  /*0a50*/  FENCE.VIEW.ASYNC.S ;  /* 0x00000000000073c6 */ /* 0x000e760000000000 */
[----:B-1----:R2:W1:Y:S01]  /*0a60*/  SYNCS.EXCH.64 URZ, [UR5+0xc0], UR10 ;  /* 0x0000c00a05ff75b2 */ /* 0x0024620008000100 */
[----:B------:R2:W1:Y:S01]  /*0a70*/  SYNCS.EXCH.64 URZ, [UR5+0xd0], UR12 ;  /* 0x0000d00c05ff75b2 */ /* 0x0004620008000100 */
[----:B------:R2:W1:Y:S01]  /*0a80*/  SYNCS.EXCH.64 URZ, [UR5+0xc8], UR10 ;  /* 0x0000c80a05ff75b2 */ /* 0x0004620008000100 */
[----:B------:R2:W1:Y:S02]  /*0a90*/  SYNCS.EXCH.64 URZ, [UR5+0xd8], UR12 ;  /* 0x0000d80c05ff75b2 */ /* 0x0004640008000100 */
[----:B--2---:R-:W-:Y:S01]  /*0aa0*/  NOP ;  /* 0x0000000000007918 */ /* 0x004fe20000000000 */
.L_x_12:
        /* <DEDUP_REMOVED lines=20> */
[----:B------:R2:W1:Y:S02]  /*0bf0*/  SYNCS.EXCH.64 URZ, [UR7+0xf8], UR4 ;  /* 0x0000f80407ff75b2 */ /* 0x0004640008000100 */
[----:B--2---:R-:W-:Y:S01]  /*0c00*/  NOP ;  /* 0x0000000000007918 */ /* 0x004fe20000000000 */
.L_x_13:
        /* <DEDUP_REMOVED lines=18> */
.L_x_14:
[----:B-1----:R-:W1:Y:S01]  /*0d30*/  S2UR UR5, SR_CTAID.X ;  /* 0x00000000000579c3 */ /* 0x002e620000002500 */
[----:B------:R-:W-:-:S05]  /*0d40*/  CS2R.32 R170, SR_CgaSize ;  /* 0x0000000000aa7805 */ /* 0x000fca0000008a00 */
[----:B------:R-:W-:-:S05]  /*0d50*/  IMAD R170, R170, -0xa0, RZ ;  /* 0xffffff60aaaa7824 */ /* 0x000fca00078e02ff */
[----:B------:R-:W-:-:S14]  /*0d60*/  R2UR UR9, R170 ;  /* 0x00000000aa0972ca */ /* 0x000fdc00000e0000 */
[----:B------:R-:W2:Y:S01]  /*0d70*/  LDCU UR9, c[0x0][UR9+0x2b0] ;  /* 0x00005600090977ac */ /* 0x000ea20008000800 */
[----:B------:R-:W-:Y:S01]  /*0d80*/  NOP ;  /* 0x0000000000007918 */ /* 0x000fe20000000000 */
[----:B------:R-:W-:-:S05]  /*0d90*/  CS2R.32 R170, SR_CgaSize ;  /* 0x0000000000aa7805 */ /* 0x000fca0000008a00 */
[----:B------:R-:W-:-:S05]  /*0da0*/  IMAD R170, R170, -0xa0, RZ ;  /* 0xffffff60aaaa7824 */ /* 0x000fca00078e02ff */
[----:B------:R-:W-:-:S14]  /*0db0*/  R2UR UR7, R170 ;  /* 0x00000000aa0772ca */ /* 0x000fdc00000e0000 */
[----:B------:R-:W3:Y:S01]  /*0dc0*/  LDCU UR7, c[0x0][UR7+0x2b4] ;  /* 0x00005680070777ac */ /* 0x000ee20008000800 */
[----:B------:R-:W4:Y:S08]  /*0dd0*/  S2UR UR4, SR_CTAID.Y ;  /* 0x00000000000479c3 */ /* 0x000f300000002600 */
[----:B------:R-:W3:Y:S01]  /*0de0*/  LDC R9, c[0x0][0xb24] ;  /* 0x0002c900ff097b82 */ /* 0x000ee20000000800 */
[----:B-1----:R-:W-:-:S02]  /*0df0*/  I2FP.F32.U32 R5, UR5 ;  /* 0x0000000500057c45 */ /* 0x002fc40008201000 */
[----:B------:R-:W-:-:S05]  /*0e00*/  CS2R.32 R3, SR_CgaSize ;  /* 0x0000000000037805 */ /* 0x000fca0000008a00 */
[----:B------:R-:W-:-:S06]  /*0e10*/  IMAD R3, R3, -0xa0, RZ ;  /* 0xffffff6003037824 */ /* 0x000fcc00078e02ff */
[----:B------:R-:W1:Y:S01]  /*0e20*/  LDC R3, c[0x0][R3+0x2a0] ;  /* 0x0000a80003037b82 */ /* 0x000e620000000800 */
[----:B------:R-:W-:Y:S01]  /*0e30*/  MOV R21, UR5 ;  /* 0x0000000500157c02 */ /* 0x000fe20008000f00 */
[----:B--2---:R-:W-:Y:S01]  /*0e40*/  FMUL R5, R5, UR9 ;  /* 0x0000000905057c20 */ /* 0x004fe20008400000 */
[----:B----4-:R-:W-:Y:S02]  /*0e50*/  I2FP.F32.U32 R4, UR4 ;  /* 0x0000000400047c45 */ /* 0x010fe40008201000 */
[----:B------:R-:W-:-:S05]  /*0e60*/  CS2R.32 R2, SR_CgaSize ;  /* 0x0000000000027805 */ /* 0x000fca0000008a00 */
[----:B------:R-:W-:-:S06]  /*0e70*/  IMAD R2, R2, -0xa0, RZ ;  /* 0xffffff6002027824 */ /* 0x000fcc00078e02ff */
[----:B------:R-:W2:Y:S01]  /*0e80*/  LDC R2, c[0x0][R2+0x2a4] ;  /* 0x0000a90002027b82 */ /* 0x000ea20000000800 */
[----:B------:R-:W4:Y:S01]  /*0e90*/  F2I.U32.TRUNC.NTZ R170, R5 ;  /* 0x0000000500aa7305 */ /* 0x000f22000020f000 */
[----:B------:R-:W-:Y:S01]  /*0ea0*/  MOV R20, UR4 ;  /* 0x0000000400147c02 */ /* 0x000fe20008000f00 */
[----:B---3--:R-:W-:-:S05]  /*0eb0*/  FMUL R4, R4, UR7 ;  /* 0x0000000704047c20 */ /* 0x008fca0008400000 */
[----:B------:R-:W-:Y:S01]  /*0ec0*/  BAR.SYNC.DEFER_BLOCKING 0x0 ;  /* 0x0000000000007b1d */ /* 0x000fe20000010000 */
[----:B------:R-:W-:-:S05]  /*0ed0*/  ISETP.GE.AND P0, PT, R9, 0x1, PT ;  /* 0x000000010900780c */ /* 0x000fca0003f06270 */
[----:B------:R-:W3:Y:S02]  /*0ee0*/  F2I.U32.TRUNC.NTZ R147, R4 ;  /* 0x0000000400937305 */ /* 0x000ee4000020f000 */
[----:B------:R-:W2:Y:S01]  /*0ef0*/  S2UR UR36, SR_CTAID.Z ;  /* 0x00000000002479c3 */ /* 0x000ea20000002700 */
[----:B----4-:R-:W-:-:S05]  /*0f00*/  IADD3 R170, PT, PT, -R170, RZ, RZ ;  /* 0x000000ffaaaa7210 */ /* 0x010fca0007ffe1ff */
[----:B-1----:R-:W-:Y:S01]  /*0f10*/  IMAD R170, R3, R170, UR5 ;  /* 0x0000000503aa7e24 */ /* 0x002fe2000f8e02aa */
[----:B---3--:R-:W-:-:S05]  /*0f20*/  IADD3 R147, PT, PT, -R147, RZ, RZ ;  /* 0x000000ff93937210 */ /* 0x008fca0007ffe1ff */
[----:B--2---:R-:W-:Y:S01]  /*0f30*/  IMAD R147, R2, R147, UR4 ;  /* 0x0000000402937e24 */ /* 0x004fe2000f8e0293 */
[----:B------:R-:W-:Y:S06]  /*0f40*/  @!P0 BRA `(.L_x_15) ;  /* 0x0000000000b88947 */ /* 0x000fec0003800000 */
[----:B------:R-:W1:Y:S01]  /*0f50*/  LDC.64 R4, c[0x0][0xb18] ;  /* 0x0002c600ff047b82 */ /* 0x000e620000000a00 */
[----:B------:R-:W-:-:S07]  /*0f60*/  ISETP.NE.AND P0, PT, R9, 0x1, PT ;  /* 0x000000010900780c */ /* 0x000fce0003f05270 */
[----:B------:R-:W2:Y:S08]  /*0f70*/  LDC R10, c[0x0][0xb0c] ;  /* 0x0002c300ff0a7b82 */ /* 0x000eb00000000800 */
[----:B------:R-:W3:Y:S08]  /*0f80*/  LDC R11, c[0x0][0x370] ;  /* 0x0000dc00ff0b7b82 */ /* 0x000ef00000000800 */
[----:B------:R-:W4:Y:S01]  /*0f90*/  LDC R12, c[0x0][0x374] ;  /* 0x0000dd00ff0c7b82 */ /* 0x000f220000000800 */
[----:B-1----:R-:W-:-:S07]  /*0fa0*/  ISETP.NE.AND P1, PT, R4, 0x1, PT ;  /* 0x000000010400780c */ /* 0x002fce0003f25270 */
[----:B------:R-:W3:Y:S01]  /*0fb0*/  LDC.64 R6, c[0x0][0xb10] ;  /* 0x0002c400ff067b82 */ /* 0x000ee20000000a00 */
[----:B--2---:R-:W-:-:S07]  /*0fc0*/  ISETP.NE.AND P2, PT, R10, 0x1, PT ;  /* 0x000000010a00780c */ /* 0x004fce0003f45270 */
[----:B------:R-:W1:Y:S08]  /*0fd0*/  LDC R8, c[0x0][0xb20] ;  /* 0x0002c800ff087b82 */ /* 0x000e700000000800 */
[----:B------:R-:W2:Y:S01]  /*0fe0*/  LDC.64 R2, c[0x0][0xb28] ;  /* 0x0002ca00ff027b82 */ /* 0x000ea20000000a00 */
[----:B----4-:R-:W-:-:S04]  /*0ff0*/  IMAD.HI.U32 R13, R12, R5, RZ ;  /* 0x000000050c0d7227 */ /* 0x010fc800078e00ff */
[----:B------:R-:W-:-:S04]  /*1000*/  IMAD.HI.U32 R5, R20, R5, RZ ;  /* 0x0000000514057227 */ /* 0x000fc800078e00ff */
[----:B---3--:R-:W-:-:S04]  /*1010*/  IMAD.HI.U32 R14, R11, R6, RZ ;  /* 0x000000060b0e7227 */ /* 0x008fc800078e00ff */
[C---:B------:R-:W-:Y:S01]  /*1020*/  IMAD.HI.U32 R16, R21.reuse, R6, RZ ;  /* 0x0000000615107227 */ /* 0x040fe200078e00ff */
[-C--:B------:R-:W-:Y:S02]  /*1030*/  @P2 SHF.R.U32.HI R11, RZ, R7.reuse, R14 ;  /* 0x00000007ff0b2219 */ /* 0x080fe4000001160e */
[-C--:B-1----:R-:W-:Y:S02]  /*1040*/  @P1 SHF.R.U32.HI R12, RZ, R8.reuse, R13 ;  /* 0x00000008ff0c1219 */ /* 0x082fe4000001160d */
[----:B------:R-:W-:Y:S02]  /*1050*/  SHF.R.U32.HI R5, RZ, R8, R5 ;  /* 0x00000008ff057219 */ /* 0x000fe40000011605 */
[----:B------:R-:W-:Y:S02]  /*1060*/  SHF.R.U32.HI R16, RZ, R7, R16 ;  /* 0x00000007ff107219 */ /* 0x000fe40000011610 */
[----:B------:R-:W-:Y:S01]  /*1070*/  SEL R5, R20, R5, !P1 ;  /* 0x0000000514057207 */ /* 0x000fe20004800000 */
[----:B--2---:R-:W-:Y:S01]  /*1080*/  IMAD.HI.U32 R14, R12, R2, RZ ;  /* 0x000000020c0e7227 */ /* 0x004fe200078e00ff */
[----:B------:R-:W-:-:S02]  /*1090*/  SEL R7, R21, R16, !P2 ;  /* 0x0000001015077207 */ /* 0x000fc40005000000 */
[----:B------:R-:W-:Y:S01]  /*10a0*/  IADD3 R13, PT, PT, -R5, RZ, RZ ;  /* 0x000000ff050d7210 */ /* 0x000fe20007ffe1ff */
[----:B------:R-:W-:Y:S01]  /*10b0*/  IMAD.HI.U32 R6, R11, R2, RZ ;  /* 0x000000020b067227 */ /* 0x000fe200078e00ff */
[----:B------:R-:W-:-:S03]  /*10c0*/  @P0 SHF.R.U32.HI R12, RZ, R3, R14 ;  /* 0x00000003ff0c0219 */ /* 0x000fc6000001160e */
[----:B------:R-:W-:Y:S01]  /*10d0*/  IMAD R13, R4, R13, R20 ;  /* 0x0000000d040d7224 */ /* 0x000fe200078e0214 */
[----:B------:R-:W-:Y:S01]  /*10e0*/  @P0 SHF.R.U32.HI R11, RZ, R3, R6 ;  /* 0x00000003ff0b0219 */ /* 0x000fe20000011606 */
[----:B------:R-:W-:-:S04]  /*10f0*/  IMAD R12, R12, R9, RZ ;  /* 0x000000090c0c7224 */ /* 0x000fc800078e02ff */
[----:B------:R-:W-:Y:S01]  /*1100*/  IMAD R6, R11, R9, RZ ;  /* 0x000000090b067224 */ /* 0x000fe200078e02ff */
[----:B------:R-:W-:-:S04]  /*1110*/  ISETP.GE.AND P1, PT, R5, R12, PT ;  /* 0x0000000c0500720c */ /* 0x000fc80003f26270 */
[----:B------:R-:W-:Y:S01]  /*1120*/  ISETP.GE.OR P1, PT, R7, R6, P1 ;  /* 0x000000060700720c */ /* 0x000fe20000f26670 */
[----:B------:R-:W-:-:S05]  /*1130*/  IMAD.HI.U32 R6, R5, R2, RZ ;  /* 0x0000000205067227 */ /* 0x000fca00078e00ff */
[----:B------:R-:W-:-:S04]  /*1140*/  SHF.R.U32.HI R6, RZ, R3, R6 ;  /* 0x00000003ff067219 */ /* 0x000fc80000011606 */
[----:B------:R-:W-:-:S03]  /*1150*/  SEL R6, R5, R6, !P0 ;  /* 0x0000000605067207 */ /* 0x000fc60004000000 */
[----:B------:R-:W-:Y:S01]  /*1160*/  @!P1 IMAD.HI.U32 R8, R7, R2, RZ ;  /* 0x0000000207089227 */ /* 0x000fe200078e00ff */
[----:B------:R-:W-:-:S04]  /*1170*/  IADD3 R2, PT, PT, -R6, RZ, RZ ;  /* 0x000000ff06027210 */ /* 0x000fc80007ffe1ff */
[----:B------:R-:W-:Y:S01]  /*1180*/  @!P1 SHF.R.U32.HI R8, RZ, R3, R8 ;  /* 0x00000003ff089219 */ /* 0x000fe20000011608 */
[----:B------:R-:W-:-:S03]  /*1190*/  IMAD R2, R9, R2, R5 ;  /* 0x0000000209027224 */ /* 0x000fc600078e0205 */
[----:B------:R-:W-:-:S05]  /*11a0*/  @!P1 SEL R3, R7, R8, !P0 ;  /* 0x0000000807039207 */ /* 0x000fca0004000000 */
[--C-:B------:R-:W-:Y:S02]  /*11b0*/  @!P1 IMAD.IADD R6, R6, 0x1, -R3.reuse ;  /* 0x0000000106069824 */ /* 0x100fe400078e0a03 */
[----:B------:R-:W-:Y:S01]  /*11c0*/  @!P1 IMAD R3, R2, R11, R3 ;  /* 0x0000000b02039224 */ /* 0x000fe200078e0203 */
[----:B------:R-:W-:Y:S01]  /*11d0*/  IADD3 R2, PT, PT, -R7, RZ, RZ ;  /* 0x000000ff07027210 */ /* 0x000fe20007ffe1ff */
[----:B------:R-:W-:Y:S02]  /*11e0*/  @!P1 IMAD R5, R6, R9, R7 ;  /* 0x0000000906059224 */ /* 0x000fe400078e0207 */
[----:B------:R-:W-:Y:S02]  /*11f0*/  @!P1 IMAD.MOV.U32 R7, RZ, RZ, R3 ;  /* 0x000000ffff079224 */ /* 0x000fe400078e0003 */
[----:B------:R-:W-:Y:S02]  /*1200*/  IMAD R2, R10, R2, R21 ;  /* 0x000000020a027224 */ /* 0x000fe400078e0215 */
[----:B------:R-:W-:-:S02]  /*1210*/  IMAD R20, R5, R4, R13 ;  /* 0x0000000405147224 */ /* 0x000fc400078e020d */
[----:B------:R-:W-:Y:S02]  /*1220*/  IMAD R21, R7, R10, R2 ;  /* 0x0000000a07157224 */ /* 0x000fe400078e0202 */
.L_x_15:
[----:B------:R-:W1:Y:S01]  /*1230*/  LDCU UR4, c[0x0][0xb30] ;  /* 0x00016600ff0477ac */ /* 0x000e620008000800 */
[----:B------:R-:W2:Y:S08]  /*1240*/  S2UR UR37, SR_CgaCtaId ;  /* 0x00000000002579c3 */ /* 0x000eb00000008800 */
[----:B------:R-:W3:Y:S01]  /*1250*/  LDC R72, c[0x0][0xb24] ;  /* 0x0002c900ff487b82 */ /* 0x000ee20000000800 */
[----:B-1----:R-:W-:-:S09]  /*1260*/  UISETP.NE.AND UP1, UPT, UR4, 0x1, UPT ;  /* 0x000000010400788c */ /* 0x002fd2000bf25270 */
[----:B--2---:R-:W-:Y:S05]  /*1270*/  BRA.U UP1, `(.L_x_16) ;  /* 0x0000000101407547 */ /* 0x004fea000b800000 */
[----:B------:R-:W1:Y:S08]  /*1280*/  LDC.64 R4, c[0x0][0xb10] ;  /* 0x0002c400ff047b82 */ /* 0x000e700000000a00 */
[----:B------:R-:W2:Y:S08]  /*1290*/  LDC.64 R2, c[0x0][0xb18] ;  /* 0x0002c600ff027b82 */ /* 0x000eb00000000a00 */
[----:B------:R-:W4:Y:S08]  /*12a0*/  LDC R6, c[0x0][0xb20] ;  /* 0x0002c800ff067b82 */ /* 0x000f300000000800 */
[----:B------:R-:W3:Y:S01]  /*12b0*/  LDC R8, c[0x0][0xb0c] ;  /* 0x0002c300ff087b82 */ /* 0x000ee20000000800 */
[----:B-1----:R-:W-:-:S05]  /*12c0*/  IMAD.HI.U32 R4, R21, R4, RZ ;  /* 0x0000000415047227 */ /* 0x002fca00078e00ff */
[----:B------:R-:W-:Y:S01]  /*12d0*/  SHF.R.U32.HI R4, RZ, R5, R4 ;  /* 0x00000005ff047219 */ /* 0x000fe20000011604 */
[----:B--2---:R-:W-:Y:S01]  /*12e0*/  IMAD.HI.U32 R3, R20, R3, RZ ;  /* 0x0000000314037227 */ /* 0x004fe200078e00ff */
[----:B------:R-:W-:-:S04]  /*12f0*/  ISETP.NE.AND P0, PT, R2, 0x1, PT ;  /* 0x000000010200780c */ /* 0x000fc80003f05270 */
[----:B----4-:R-:W-:-:S04]  /*1300*/  SHF.R.U32.HI R3, RZ, R6, R3 ;  /* 0x00000006ff037219 */ /* 0x010fc80000011603 */
[----:B------:R-:W-:Y:S02]  /*1310*/  SEL R3, R20, R3, !P0 ;  /* 0x0000000314037207 */ /* 0x000fe40004000000 */
[----:B---3--:R-:W-:-:S04]  /*1320*/  ISETP.NE.AND P1, PT, R8, 0x1, PT ;  /* 0x000000010800780c */ /* 0x008fc80003f25270 */
[----:B------:R-:W-:-:S05]  /*1330*/  SEL R4, R21, R4, !P1 ;  /* 0x0000000415047207 */ /* 0x000fca0004800000 */
[----:B------:R-:W-:Y:S02]  /*1340*/  IMAD.IADD R5, R3, 0x1, -R4 ;  /* 0x0000000103057824 */ /* 0x000fe400078e0a04 */
[----:B------:R-:W-:Y:S02]  /*1350*/  IMAD.IADD R3, R4, 0x1, -R3 ;  /* 0x0000000104037824 */ /* 0x000fe400078e0a03 */
[----:B------:R-:W-:Y:S02]  /*1360*/  IMAD R21, R5, R8, R21 ;  /* 0x0000000805157224 */ /* 0x000fe400078e0215 */
[----:B------:R-:W-:-:S07]  /*1370*/  IMAD R20, R3, R2, R20 ;  /* 0x0000000203147224 */ /* 0x000fce00078e0214 */
.L_x_16:
[----:B------:R-:W-:Y:S01]  /*1380*/  BAR.SYNC.DEFER_BLOCKING 0x0 ;  /* 0x0000000000007b1d */ /* 0x000fe20000010000 */
[----:B------:R-:W-:Y:S01]  /*1390*/  UISETP.NE.AND UP1, UPT, UR8, 0x2, UPT ;  /* 0x000000020800788c */ /* 0x000fe2000bf25270 */
[----:B------:R-:W-:Y:S02]  /*13a0*/  ISETP.NE.OR P5, PT, R0, 0x2, !P5 ;  /* 0x000000020000780c */ /* 0x000fe40006fa5670 */
[----:B------:R-:W-:-:S06]  /*13b0*/  LOP3.LUT R2, R185, 0x1f, RZ, 0xc0, !PT ;  /* 0x0000001fb9027812 */ /* 0x000fcc00078ec0ff */
[----:B------:R-:W-:Y:S05]  /*13c0*/  BRA.U UP1, `(.L_x_17) ;  /* 0x0000001101c87547 */ /* 0x000fea000b800000 */
[----:B------:R-:W1:Y:S01]  /*13d0*/  LDCU UR13, c[0x0][0x38c] ;  /* 0x00007180ff0d77ac */ /* 0x000e620008000800 */
[----:B------:R-:W2:Y:S01]  /*13e0*/  LDC R9, c[0x0][0x370] ;  /* 0x0000dc00ff097b82 */ /* 0x000ea20000000800 */
[----:B------:R-:W-:Y:S01]  /*13f0*/  PLOP3.LUT P1, PT, PT, PT, UP2, 0x80, 0x8 ;  /* 0x000000000008781c */ /* 0x000fe20003f2f028 */
[----:B------:R-:W-:Y:S01]  /*1400*/  IMAD.MOV.U32 R15, RZ, RZ, 0x1 ;  /* 0x00000001ff0f7424 */ /* 0x000fe200078e00ff */
[----:B------:R-:W-:Y:S01]  /*1410*/  ISETP.EQ.OR P4, PT, R2, RZ, P5 ;  /* 0x000000ff0200720c */ /* 0x000fe20002f82670 */
[----:B------:R-:W-:Y:S01]  /*1420*/  IMAD.MOV.U32 R14, RZ, RZ, RZ ;  /* 0x000000ffff0e7224 */ /* 0x000fe200078e00ff */
[----:B------:R-:W-:Y:S02]  /*1430*/  PLOP3.LUT P1, PT, P1, PT, PT, 0x8, 0x80 ;  /* 0x000000000080781c */ /* 0x000fe40000f2e170 */
[----:B------:R-:W-:Y:S01]  /*1440*/  CS2R R12, SRZ ;  /* 0x00000000000c7805 */ /* 0x000fe2000001ff00 */
[----:B------:R-:W-:Y:S01]  /*1450*/  IMAD.MOV.U32 R10, RZ, RZ, 0x1 ;  /* 0x00000001ff0a7424 */ /* 0x000fe200078e00ff */
[----:B------:R-:W4:Y:S01]  /*1460*/  LDC R0, c[0x0][0x374] ;  /* 0x0000dd00ff007b82 */ /* 0x000f220000000800 */
[----:B------:R-:W2:Y:S01]  /*1470*/  LDCU.64 UR22, c[0x0][0x348] ;  /* 0x00006900ff1677ac */ /* 0x000ea20008000a00 */
[----:B------:R-:W-:Y:S01]  /*1480*/  UMOV UR6, URZ ;  /* 0x000000ff00067c82 */ /* 0x000fe20008000000 */
[----:B-1----:R-:W-:-:S04]  /*1490*/  UIADD3 UR5, UPT, UPT, UR13, 0x3f, URZ ;  /* 0x0000003f0d057890 */ /* 0x002fc8000fffe0ff */
[----:B------:R-:W-:-:S04]  /*14a0*/  USHF.R.S32.HI UR4, URZ, 0x1f, UR5 ;  /* 0x0000001fff047899 */ /* 0x000fc80008011405 */
[----:B------:R-:W-:-:S04]  /*14b0*/  ULEA.HI UR4, UR4, UR5, URZ, 0x6 ;  /* 0x0000000504047291 */ /* 0x000fc8000f8f30ff */
[----:B------:R-:W-:Y:S02]  /*14c0*/  USHF.R.S32.HI UR15, URZ, 0x6, UR4 ;  /* 0x00000006ff0f7899 */ /* 0x000fe40008011404 */
[----:B------:R-:W-:Y:S02]  /*14d0*/  UIADD3 UR4, UPT, UPT, UR13, -0x1, URZ ;  /* 0xffffffff0d047890 */ /* 0x000fe4000fffe0ff */
[----:B------:R-:W-:Y:S02]  /*14e0*/  UISETP.LT.U32.AND UP0, UPT, UR15, 0x7, UPT ;  /* 0x000000070f00788c */ /* 0x000fe4000bf01070 */
[----:B------:R-:W-:Y:S02]  /*14f0*/  UISETP.GE.U32.AND UP1, UPT, UR4, -0x7f, UPT ;  /* 0xffffff810400788c */ /* 0x000fe4000bf26070 */
[----:B------:R-:W-:Y:S02]  /*1500*/  USEL UR14, UR15, 0x7, UP0 ;  /* 0x000000070f0e7887 */ /* 0x000fe40008000000 */
[----:B------:R-:W-:-:S02]  /*1510*/  UIADD3 UR13, UPT, UPT, UR13, 0x7e, URZ ;  /* 0x0000007e0d0d7890 */ /* 0x000fc4000fffe0ff */
[----:B------:R-:W-:Y:S02]  /*1520*/  UIADD3 UR5, UPT, UPT, UR14, -0x1, URZ ;  /* 0xffffffff0e057890 */ /* 0x000fe4000fffe0ff */
[----:B------:R-:W-:-:S03]  /*1530*/  UIADD3 UR7, UPT, UPT, UR15, -UR14, URZ ;  /* 0x8000000e0f077290 */ /* 0x000fc6000fffe0ff */
[----:B------:R-:W-:-:S04]  /*1540*/  @UP1 UIADD3 UR5, UPT, UPT, UR14, URZ, URZ ;  /* 0x000000ff0e051290 */ /* 0x000fc8000fffe0ff */
[----:B--2---:R-:W-:-:S12]  /*1550*/  UIADD3 UR5, UPT, UPT, UR5, 0x1, URZ ;  /* 0x0000000105057890 */ /* 0x004fd8000fffe0ff */
.L_x_35:
[----:B------:R-:W-:Y:S01]  /*1560*/  UISETP.NE.AND UP0, UPT, UR37, URZ, UPT ;  /* 0x000000ff2500728c */ /* 0x000fe2000bf05270 */
[----:B------:R-:W1:Y:S08]  /*1570*/  S2UR UR37, SR_CgaCtaId ;  /* 0x00000000002579c3 */ /* 0x000e700000008800 */
[----:B------:R-:W-:Y:S05]  /*1580*/  BRA.U UP0, `(.L_x_18) ;  /* 0x0000000100347547 */ /* 0x000fea000b800000 */
[----:B------:R-:W2:Y:S01]  /*1590*/  S2R R2, SR_CgaCtaId ;  /* 0x0000000000027919 */ /* 0x000ea20000008800 */
[----:B------:R-:W-:-:S04]  /*15a0*/  MOV R3, 0x400 ;  /* 0x0000040000037802 */ /* 0x000fc80000000f00 */
[----:B--2---:R-:W-:Y:S02]  /*15b0*/  LEA R3, R2, R3, 0x18 ;  /* 0x0000000302037211 */ /* 0x004fe400078ec0ff */
[----:B------:R-:W-:-:S03]  /*15c0*/  SHF.L.U32 R2, R10, 0x1f, RZ ;  /* 0x0000001f0a027819 */ /* 0x000fc600000006ff */
[----:B------:R-:W-:-:S04]  /*15d0*/  IMAD R3, R12, 0x8, R3 ;  /* 0x000000080c037824 */ /* 0x000fc800078e0203 */
[----:B------:R-:W2:Y:S02]  /*15e0*/  SYNCS.PHASECHK.TRANS64.TRYWAIT P0, [R3+URZ+0x110], R2 ;  /* 0x00011002030075a7 */ /* 0x000ea400080011ff */
[----:B--2---:R-:W-:Y:S05]  /*15f0*/  @!P0 BRA `(.L_x_19) ;  /* 0x0000009800c08947 */ /* 0x004fea0003800000 */
.L_x_129:
[----:B------:R-:W-:Y:S01]  /*1600*/  VIADD R12, R12, 0x1 ;  /* 0x000000010c0c7836 */ /* 0x000fe20000000000 */
[----:B------:R2:W-:Y:S04]  /*1610*/  SYNCS.ARRIVE.TRANS64.A1T0 RZ, [R3+URZ+0x100], RZ ;  /* 0x000100ff03ff79a7 */ /* 0x0005e800081000ff */
[----:B------:R-:W-:-:S04]  /*1620*/  ISETP.NE.AND P0, PT, R12, 0x2, PT ;  /* 0x000000020c00780c */ /* 0x000fc80003f05270 */
[----:B------:R-:W-:Y:S02]  /*1630*/  SEL R12, R12, RZ, P0 ;  /* 0x000000ff0c0c7207 */ /* 0x000fe40000000000 */
[----:B--2---:R-:W-:-:S04]  /*1640*/  SEL R3, RZ, 0x1, P0 ;  /* 0x00000001ff037807 */ /* 0x004fc80000000000 */
[----:B------:R-:W-:-:S07]  /*1650*/  LOP3.LUT R10, R10, R3, RZ, 0x3c, !PT ;  /* 0x000000030a0a7212 */ /* 0x000fce00078e3cff */
.L_x_18:
[----:B------:R-:W-:Y:S01]  /*1660*/  UMOV UR4, 0x400 ;  /* 0x0000040000047882 */ /* 0x000fe20000000000 */
[----:B------:R-:W-:Y:S01]  /*1670*/  SHF.L.U32 R2, R15, 0x1f, RZ ;  /* 0x0000001f0f027819 */ /* 0x000fe200000006ff */
[----:B-1----:R-:W-:Y:S01]  /*1680*/  ULEA UR4, UR37, UR4, 0x18 ;  /* 0x0000000425047291 */ /* 0x002fe2000f8ec0ff */
[----:B------:R-:W-:Y:S01]  /*1690*/  R2UR UR35, R21 ;  /* 0x00000000152372ca */ /* 0x000fe200000e0000 */
[----:B------:R-:W-:Y:S01]  /*16a0*/  UISETP.GE.U32.AND UP0, UPT, UR13, 0x7f, UPT ;  /* 0x0000007f0d00788c */ /* 0x000fe2000bf06070 */
[----:B------:R-:W-:Y:S01]  /*16b0*/  R2UR UR11, R20 ;  /* 0x00000000140b72ca */ /* 0x000fe200000e0000 */
[----:B------:R-:W-:Y:S01]  /*16c0*/  ULEA UR8, UR6, UR4, 0x3 ;  /* 0x0000000406087291 */ /* 0x000fe2000f8e18ff */
[----:B------:R-:W-:-:S08]  /*16d0*/  UMOV UR24, URZ ;  /* 0x000000ff00187c82 */ /* 0x000fd00008000000 */
[----:B------:R1:W2:Y:S01]  /*16e0*/  SYNCS.PHASECHK.TRANS64.TRYWAIT P0, [UR8+0x38], R2 ;  /* 0x00003802ff0075a7 */ /* 0x0002a20008001108 */
[----:B------:R-:W-:Y:S02]  /*16f0*/  USHF.L.U32 UR35, UR35, 0x7, URZ ;  /* 0x0000000723237899 */ /* 0x000fe400080006ff */
[----:B------:R-:W-:Y:S01]  /*1700*/  USHF.L.U32 UR11, UR11, 0x8, URZ ;  /* 0x000000080b0b7899 */ /* 0x000fe200080006ff */
[----:B------:R-:W-:Y:S11]  /*1710*/  BRA.U !UP0, `(.L_x_20) ;  /* 0x0000000108a87547 */ /* 0x000ff6000b800000 */
[----:B------:R-:W-:Y:S01]  /*1720*/  UMOV UR16, URZ ;  /* 0x000000ff00107c82 */ /* 0x000fe20008000000 */
[----:B------:R-:W-:-:S05]  /*1730*/  UMOV UR17, UR6 ;  /* 0x0000000600117c82 */ /* 0x000fca0008000000 */
.L_x_25:
[----:B-1----:R-:W-:Y:S01]  /*1740*/  ULEA UR33, UR17, UR4, 0x3 ;  /* 0x0000000411217291 */ /* 0x002fe2000f8e18ff */
[----:B--2---:R-:W-:Y:S01]  /*1750*/  @!P5 MOV R3, 0x6000 ;  /* 0x000060000003d802 */ /* 0x004fe20000000f00 */
[----:B--2---:R-:W-:Y:S10]  /*1760*/  @P0 BRA `(.L_x_21) ;  /* 0x00000000000c0947 */ /* 0x004ff40003800000 */
[----:B------:R-:W-:-:S04]  /*1770*/  SHF.L.U32 R5, R15, 0x1f, RZ ;  /* 0x0000001f0f057819 */ /* 0x000fc800000006ff */
[----:B------:R-:W2:Y:S02]  /*1780*/  SYNCS.PHASECHK.TRANS64.TRYWAIT P0, [UR33+0x38], R5 ;  /* 0x00003805ff0075a7 */ /* 0x000ea40008001121 */
[----:B--2---:R-:W-:Y:S05]  /*1790*/  @!P0 BRA `(.L_x_22) ;  /* 0x00000098006c8947 */ /* 0x004fea0003800000 */
.L_x_21:
[----:B------:R2:W-:Y:S01]  /*17a0*/  @!P5 SYNCS.ARRIVE.TRANS64 RZ, [UR33], R3 ;  /* 0x00000003ffffd9a7 */ /* 0x0005e20008000021 */
[----:B------:R-:W-:Y:S04]  /*17b0*/  BSSY.RECONVERGENT B0, `(.L_x_23) ;  /* 0x0000003000007945 */ /* 0x000fe80003800200 */
[----:B------:R-:W-:Y:S05]  /*17c0*/  @P4 BRA `(.L_x_24) ;  /* 0x0000000000044947 */ /* 0x000fea0003800000 */
[----:B------:R-:W-:Y:S05]  /*17d0*/  BPT.TRAP 0x1 ;  /* 0x000000040000795c */ /* 0x000fea0000300000 */
.L_x_24:
[----:B------:R-:W-:Y:S05]  /*17e0*/  BSYNC.RECONVERGENT B0 ;  /* 0x0000000000007941 */ /* 0x000fea0003800200 */
.L_x_23:
[----:B------:R-:W-:Y:S02]  /*17f0*/  UIADD3 UR6, UPT, UPT, UR17, 0x1, URZ ;  /* 0x0000000111067890 */ /* 0x000fe4000fffe0ff */
[----:B------:R-:W-:Y:S02]  /*1800*/  ULEA UR32, UR17, UR4, 0xd ;  /* 0x0000000411207291 */ /* 0x000fe4000f8e68ff */
[----:B------:R-:W-:Y:S02]  /*1810*/  UISETP.NE.AND UP0, UPT, UR6, 0x7, UPT ;  /* 0x000000070600788c */ /* 0x000fe4000bf05270 */
[----:B------:R-:W-:Y:S02]  /*1820*/  UIADD3 UR26, UP1, UPT, UR22, 0x80, URZ ;  /* 0x00000080161a7890 */ /* 0x000fe4000ff3e0ff */
[----:B------:R-:W-:Y:S02]  /*1830*/  USEL UR9, URZ, 0x1, UP0 ;  /* 0x00000001ff097887 */ /* 0x000fe40008000000 */
[----:B------:R-:W-:-:S02]  /*1840*/  USEL UR6, UR6, URZ, UP0 ;  /* 0x000000ff06067287 */ /* 0x000fc40008000000 */
[----:B------:R-:W-:Y:S02]  /*1850*/  UIADD3 UR20, UP0, UPT, UR22, 0x180, URZ ;  /* 0x0000018016147890 */ /* 0x000fe4000ff1e0ff */
[----:B------:R-:W-:Y:S01]  /*1860*/  ULEA UR8, UR6, UR4, 0x3 ;  /* 0x0000000406087291 */ /* 0x000fe2000f8e18ff */
[----:B------:R-:W-:Y:S01]  /*1870*/  LOP3.LUT R15, R15, UR9, RZ, 0x3c, !PT ;  /* 0x000000090f0f7c12 */ /* 0x000fe2000f8e3cff */
[----:B------:R-:W-:Y:S02]  /*1880*/  USHF.L.U32 UR34, UR16, 0x6, URZ ;  /* 0x0000000610227899 */ /* 0x000fe400080006ff */
[----:B------:R-:W-:Y:S01]  /*1890*/  UIADD3.X UR27, UPT, UPT, URZ, UR23, URZ, UP1, !UPT ;  /* 0x00000017ff1b7290 */ /* 0x000fe20008ffe4ff */
[----:B-1----:R-:W-:Y:S01]  /*18a0*/  SHF.L.U32 R2, R15, 0x1f, RZ ;  /* 0x0000001f0f027819 */ /* 0x002fe200000006ff */
[----:B------:R-:W-:Y:S02]  /*18b0*/  UIADD3 UR32, UPT, UPT, UR32, 0xc400, URZ ;  /* 0x0000c40020207890 */ /* 0x000fe4000fffe0ff */
[----:B------:R-:W-:Y:S01]  /*18c0*/  UIADD3.X UR21, UPT, UPT, URZ, UR23, URZ, UP0, !UPT ;  /* 0x00000017ff157290 */ /* 0x000fe200087fe4ff */
[----:B------:R1:W1:Y:S01]  /*18d0*/  SYNCS.PHASECHK.TRANS64.TRYWAIT P0, [UR8+0x38], R2 ;  /* 0x00003802ff0075a7 */ /* 0x0002620008001108 */
[----:B------:R-:W-:Y:S01]  /*18e0*/  ULEA UR8, UR17, UR4, 0xe ;  /* 0x0000000411087291 */ /* 0x000fe2000f8e70ff */
[----:B------:R-:W-:Y:S01]  /*18f0*/  UMOV UR18, 0x0 ;  /* 0x0000000000127882 */ /* 0x000fe20000000000 */
[----:B------:R-:W-:-:S02]  /*1900*/  UMOV UR19, 0x10000000 ;  /* 0x1000000000137882 */ /* 0x000fc40000000000 */
[----:B------:R-:W-:Y:S01]  /*1910*/  UIADD3 UR8, UPT, UPT, UR8, 0x1a400, URZ ;  /* 0x0001a40008087890 */ /* 0x000fe2000fffe0ff */
[----:B------:R1:W-:Y:S01]  /*1920*/  UTMALDG.3D [UR32], [UR26], desc[UR18] ;  /* 0x000012201a0075b4 */ /* 0x0003e20008011000 */
[----:B------:R-:W-:Y:S01]  /*1930*/  UMOV UR12, UR36 ;  /* 0x00000024000c7c82 */ /* 0x000fe20008000000 */
[----:B------:R-:W-:Y:S01]  /*1940*/  UMOV UR9, UR33 ;  /* 0x0000002100097c82 */ /* 0x000fe20008000000 */
[----:B------:R-:W-:Y:S01]  /*1950*/  UMOV UR10, UR34 ;  /* 0x00000022000a7c82 */ /* 0x000fe20008000000 */
[----:B------:R-:W-:Y:S01]  /*1960*/  UIADD3 UR16, UPT, UPT, UR16, 0x1, URZ ;  /* 0x0000000110107890 */ /* 0x000fe2000fffe0ff */
[----:B------:R-:W-:Y:S01]  /*1970*/  UMOV UR24, UR5 ;  /* 0x0000000500187c82 */ /* 0x000fe20008000000 */
[----:B------:R-:W-:Y:S02]  /*1980*/  UMOV UR17, UR6 ;  /* 0x0000000600117c82 */ /* 0x000fe40008000000 */
[----:B------:R1:W-:Y:S01]  /*1990*/  UTMALDG.3D [UR8], [UR20], desc[UR18] ;  /* 0x00001208140075b4 */ /* 0x0003e20008011000 */
[----:B------:R-:W-:-:S09]  /*19a0*/  UISETP.NE.AND UP0, UPT, UR16, UR5, UPT ;  /* 0x000000051000728c */ /* 0x000fd2000bf05270 */
[----:B------:R-:W-:Y:S05]  /*19b0*/  BRA.U UP0, `(.L_x_25) ;  /* 0xfffffffd00607547 */ /* 0x000fea000b83ffff */
.L_x_20:
[----:B-1----:R-:W-:Y:S01]  /*19c0*/  ULEA UR8, UR6, UR4, 0x3 ;  /* 0x0000000406087291 */ /* 0x002fe2000f8e18ff */
[----:B------:R-:W-:Y:S01]  /*19d0*/  SHF.L.U32 R2, R15, 0x1f, RZ ;  /* 0x0000001f0f027819 */ /* 0x000fe200000006ff */
[----:B------:R-:W-:Y:S01]  /*19e0*/  @!P1 SYNCS.ARRIVE.TRANS64.A1T0 RZ, [UR4+0xb8], RZ ;  /* 0x0000b8ffffff99a7 */ /* 0x000fe20008100004 */
[----:B------:R-:W-:-:S06]  /*19f0*/  UISETP.GT.AND UP0, UPT, UR15, UR14, UPT ;  /* 0x0000000e0f00728c */ /* 0x000fcc000bf04270 */
[----:B--2---:R1:W2:Y:S03]  /*1a00*/  SYNCS.PHASECHK.TRANS64.TRYWAIT P0, [UR8+0x38], R2 ;  /* 0x00003802ff0075a7 */ /* 0x0042a60008001108 */
[----:B------:R-:W-:Y:S05]  /*1a10*/  BRA.U !UP0, `(.L_x_26) ;  /* 0x0000000108ac7547 */ /* 0x000fea000b800000 */
[----:B------:R-:W-:Y:S01]  /*1a20*/  UIADD3 UR21, UPT, UPT, UR7, UR24, URZ ;  /* 0x0000001807157290 */ /* 0x000fe2000fffe0ff */
[----:B------:R-:W-:-:S11]  /*1a30*/  UMOV UR25, UR6 ;  /* 0x0000000600197c82 */ /* 0x000fd60008000000 */
.L_x_31:
[----:B-1----:R-:W-:Y:S01]  /*1a40*/  ULEA UR17, UR25, UR4, 0x3 ;  /* 0x0000000419117291 */ /* 0x002fe2000f8e18ff */
[----:B--2---:R-:W-:Y:S01]  /*1a50*/  @!P5 MOV R3, 0x6000 ;  /* 0x000060000003d802 */ /* 0x004fe20000000f00 */
[----:B--2---:R-:W-:Y:S10]  /*1a60*/  @P0 BRA `(.L_x_27) ;  /* 0x00000000000c0947 */ /* 0x004ff40003800000 */
[----:B------:R-:W-:-:S04]  /*1a70*/  SHF.L.U32 R5, R15, 0x1f, RZ ;  /* 0x0000001f0f057819 */ /* 0x000fc800000006ff */
[----:B------:R-:W2:Y:S02]  /*1a80*/  SYNCS.PHASECHK.TRANS64.TRYWAIT P0, [UR17+0x38], R5 ;  /* 0x00003805ff0075a7 */ /* 0x000ea40008001111 */
[----:B--2---:R-:W-:Y:S05]  /*1a90*/  @!P0 BRA `(.L_x_28) ;  /* 0x0000009400c48947 */ /* 0x004fea0003800000 */
.L_x_27:
[----:B------:R2:W-:Y:S01]  /*1aa0*/  @!P5 SYNCS.ARRIVE.TRANS64 RZ, [UR17], R3 ;  /* 0x00000003ffffd9a7 */ /* 0x0005e20008000011 */
[----:B------:R-:W-:Y:S04]  /*1ab0*/  BSSY.RECONVERGENT B0, `(.L_x_29) ;  /* 0x0000003000007945 */ /* 0x000fe80003800200 */
[----:B------:R-:W-:Y:S05]  /*1ac0*/  @P4 BRA `(.L_x_30) ;  /* 0x0000000000044947 */ /* 0x000fea0003800000 */
[----:B------:R-:W-:Y:S05]  /*1ad0*/  BPT.TRAP 0x1 ;  /* 0x000000040000795c */ /* 0x000fea0000300000 */
.L_x_30:
[----:B------:R-:W-:Y:S05]  /*1ae0*/  BSYNC.RECONVERGENT B0 ;  /* 0x0000000000007941 */ /* 0x000fea0003800200 */
.L_x_29:
        /* <DEDUP_REMOVED lines=10> */
[----:B------:R-:W-:Y:S01]  /*1b90*/  UIADD3 UR16, UPT, UPT, UR16, 0xc400, URZ ;  /* 0x0000c40010107890 */ /* 0x000fe2000fffe0ff */
[----:B-1----:R-:W-:Y:S01]  /*1ba0*/  SHF.L.U32 R2, R15, 0x1f, RZ ;  /* 0x0000001f0f027819 */ /* 0x002fe200000006ff */
[----:B------:R-:W-:Y:S02]  /*1bb0*/  UIADD3.X UR31, UPT, UPT, URZ, UR23, URZ, UP1, !UPT ;  /* 0x00000017ff1f7290 */ /* 0x000fe40008ffe4ff */
[----:B------:R-:W-:Y:S01]  /*1bc0*/  UIADD3.X UR29, UPT, UPT, URZ, UR23, URZ, UP0, !UPT ;  /* 0x00000017ff1d7290 */ /* 0x000fe200087fe4ff */
[----:B------:R1:W1:Y:S01]  /*1bd0*/  SYNCS.PHASECHK.TRANS64.TRYWAIT P0, [UR8+0x38], R2 ;  /* 0x00003802ff0075a7 */ /* 0x0002620008001108 */
[----:B------:R-:W-:Y:S01]  /*1be0*/  ULEA UR8, UR25, UR4, 0xe ;  /* 0x0000000419087291 */ /* 0x000fe2000f8e70ff */
[----:B------:R-:W-:Y:S01]  /*1bf0*/  UMOV UR26, 0x0 ;  /* 0x00000000001a7882 */ /* 0x000fe20000000000 */
[----:B------:R-:W-:-:S02]  /*1c00*/  UMOV UR27, 0x10000000 ;  /* 0x10000000001b7882 */ /* 0x000fc40000000000 */
[----:B------:R-:W-:Y:S01]  /*1c10*/  UIADD3 UR8, UPT, UPT, UR8, 0x1a400, URZ ;  /* 0x0001a40008087890 */ /* 0x000fe2000fffe0ff */
[----:B------:R-:W-:Y:S01]  /*1c20*/  UMOV UR19, UR35 ;  /* 0x0000002300137c82 */ /* 0x000fe20008000000 */
[----:B------:R-:W-:Y:S01]  /*1c30*/  UMOV UR20, UR36 ;  /* 0x0000002400147c82 */ /* 0x000fe20008000000 */
[----:B------:R-:W-:Y:S01]  /*1c40*/  UMOV UR12, UR36 ;  /* 0x00000024000c7c82 */ /* 0x000fe20008000000 */
[----:B------:R-:W-:Y:S01]  /*1c50*/  UMOV UR9, UR17 ;  /* 0x0000001100097c82 */ /* 0x000fe20008000000 */
[----:B------:R-:W-:Y:S01]  /*1c60*/  UMOV UR10, UR18 ;  /* 0x00000012000a7c82 */ /* 0x000fe20008000000 */
[----:B------:R1:W-:Y:S01]  /*1c70*/  UTMALDG.3D [UR16], [UR30], desc[UR26] ;  /* 0x00001a101e0075b4 */ /* 0x0003e20008011000 */
[----:B------:R-:W-:Y:S01]  /*1c80*/  UIADD3 UR24, UPT, UPT, UR24, 0x1, URZ ;  /* 0x0000000118187890 */ /* 0x000fe2000fffe0ff */
[----:B------:R-:W-:-:S03]  /*1c90*/  UMOV UR25, UR6 ;  /* 0x0000000600197c82 */ /* 0x000fc60008000000 */
[----:B------:R-:W-:Y:S01]  /*1ca0*/  UISETP.NE.AND UP0, UPT, UR24, UR21, UPT ;  /* 0x000000151800728c */ /* 0x000fe2000bf05270 */
[----:B------:R1:W-:Y:S08]  /*1cb0*/  UTMALDG.3D [UR8], [UR28], desc[UR26] ;  /* 0x00001a081c0075b4 */ /* 0x0003f00008011000 */
[----:B------:R-:W-:Y:S05]  /*1cc0*/  BRA.U UP0, `(.L_x_31) ;  /* 0xfffffffd005c7547 */ /* 0x000fea000b83ffff */
.L_x_26:
[C---:B-1----:R-:W-:Y:S01]  /*1cd0*/  LEA R2, R14.reuse, UR4, 0x3 ;  /* 0x000000040e027c11 */ /* 0x042fe2000f8e18ff */
[----:B------:R-:W-:Y:S01]  /*1ce0*/  NOP ;  /* 0x0000000000007918 */ /* 0x000fe20000000000 */
[----:B--2---:R-:W-:Y:S02]  /*1cf0*/  SHF.L.U32 R3, R13, 0x1f, RZ ;  /* 0x0000001f0d037819 */ /* 0x004fe400000006ff */
[----:B------:R-:W-:Y:S02]  /*1d00*/  LEA R4, R14, UR4, 0x4 ;  /* 0x000000040e047c11 */ /* 0x000fe4000f8e20ff */
[----:B------:R-:W1:Y:S02]  /*1d10*/  SYNCS.PHASECHK.TRANS64.TRYWAIT P0, [R2+URZ+0xc0], R3 ;  /* 0x0000c003020075a7 */ /* 0x000e6400080011ff */
[----:B-1----:R-:W-:Y:S05]  /*1d20*/  @!P0 BRA `(.L_x_32) ;  /* 0x0000009400388947 */ /* 0x002fea0003800000 */
.L_x_132:
[----:B------:R-:W2:Y:S01]  /*1d30*/  LDS.128 R4, [R4+0x130] ;  /* 0x0001300004047984 */ /* 0x000ea20000000c00 */
[----:B---3--:R-:W-:Y:S01]  /*1d40*/  ISETP.GE.AND P0, PT, R72, 0x1, PT ;  /* 0x000000014800780c */ /* 0x008fe20003f06270 */
[----:B-1----:R-:W-:Y:S01]  /*1d50*/  VIADD R2, R2, 0xd0 ;  /* 0x000000d002027836 */ /* 0x002fe20000000000 */
[----:B------:R-:W-:Y:S01]  /*1d60*/  @!PT LDS RZ, [RZ] ;  /* 0x00000000fffff984 */ /* 0x000fe20000000800 */
[----:B------:R-:W-:Y:S01]  /*1d70*/  @!PT LDS RZ, [RZ] ;  /* 0x00000000fffff984 */ /* 0x000fe20000000800 */
[----:B------:R-:W-:Y:S01]  /*1d80*/  @!PT LDS RZ, [RZ] ;  /* 0x00000000fffff984 */ /* 0x000fe20000000800 */
[----:B------:R-:W-:Y:S01]  /*1d90*/  @!PT LDS RZ, [RZ] ;  /* 0x00000000fffff984 */ /* 0x000fe20000000800 */
[----:B------:R1:W-:Y:S06]  /*1da0*/  MEMBAR.ALL.CTA ;  /* 0x0000000000007992 */ /* 0x0003ec0000008000 */
[----:B-1----:R-:W1:Y:S01]  /*1db0*/  FENCE.VIEW.ASYNC.S ;  /* 0x00000000000073c6 */ /* 0x002e620000000000 */
[----:B------:R-:W-:-:S04]  /*1dc0*/  PRMT R2, RZ, 0x654, R2 ;  /* 0x00000654ff027816 */ /* 0x000fc80000000002 */
[----:B-1----:R1:W-:Y:S01]  /*1dd0*/  SYNCS.ARRIVE.TRANS64.RED.A1T0 RZ, [R2+URZ], RZ ;  /* 0x000000ff02ff79a7 */ /* 0x0023e200081004ff */
[----:B--2---:R-:W-:-:S13]  /*1de0*/  LOP3.LUT P2, RZ, R6, 0x1, RZ, 0xc0, !PT ;  /* 0x0000000106ff7812 */ /* 0x004fda000784c0ff */
[----:B------:R-:W-:Y:S01]  /*1df0*/  @P2 SHF.R.U32.HI R3, RZ, 0x10, R5 ;  /* 0x00000010ff032819 */ /* 0x000fe20000011605 */
[----:B------:R-:W-:Y:S01]  /*1e00*/  VOTEU.ANY UP0, P2 ;  /* 0x0000000000ff7886 */ /* 0x000fe20001000100 */
[----:B------:R-:W-:Y:S02]  /*1e10*/  @P2 MOV R11, R4 ;  /* 0x00000004000b2202 */ /* 0x000fe40000000f00 */
[----:B------:R-:W-:Y:S02]  /*1e20*/  @P2 R2UR.BROADCAST UR8, R3 ;  /* 0x00000000030822ca */ /* 0x000fe400008e0000 */
[----:B------:R-:W-:-:S11]  /*1e30*/  @P2 LOP3.LUT R8, R5, 0xffff, RZ, 0xc0, !PT ;  /* 0x0000ffff05082812 */ /* 0x000fd600078ec0ff */
[----:B------:R-:W-:Y:S01]  /*1e40*/  @UP0 UMOV UR36, UR8 ;  /* 0x0000000800240c82 */ /* 0x000fe20008000000 */
[----:B-1----:R-:W-:Y:S05]  /*1e50*/  @!P0 BRA `(.L_x_33) ;  /* 0x0000000000b88947 */ /* 0x002fea0003800000 */
[----:B------:R-:W4:Y:S01]  /*1e60*/  LDC.64 R4, c[0x0][0xb18] ;  /* 0x0002c600ff047b82 */ /* 0x000f220000000a00 */
[----:B------:R-:W-:-:S07]  /*1e70*/  ISETP.NE.AND P3, PT, R72, 0x1, PT ;  /* 0x000000014800780c */ /* 0x000fce0003f65270 */
[----:B------:R-:W1:Y:S08]  /*1e80*/  LDC.64 R6, c[0x0][0xb10] ;  /* 0x0002c400ff067b82 */ /* 0x000e700000000a00 */
[----:B------:R-:W2:Y:S08]  /*1e90*/  LDC R16, c[0x0][0xb20] ;  /* 0x0002c800ff107b82 */ /* 0x000eb00000000800 */
[----:B------:R-:W3:Y:S01]  /*1ea0*/  LDC R18, c[0x0][0xb0c] ;  /* 0x0002c300ff127b82 */ /* 0x000ee20000000800 */
[----:B----4-:R-:W-:Y:S01]  /*1eb0*/  IMAD.HI.U32 R17, R0, R5, RZ ;  /* 0x0000000500117227 */ /* 0x010fe200078e00ff */
[----:B------:R-:W-:-:S03]  /*1ec0*/  ISETP.NE.AND P0, PT, R4, 0x1, PT ;  /* 0x000000010400780c */ /* 0x000fc60003f05270 */
[----:B------:R-:W-:-:S03]  /*1ed0*/  IMAD.HI.U32 R5, R8, R5, RZ ;  /* 0x0000000508057227 */ /* 0x000fc600078e00ff */
[----:B------:R-:W4:Y:S01]  /*1ee0*/  LDC.64 R2, c[0x0][0xb28] ;  /* 0x0002ca00ff027b82 */ /* 0x000f220000000a00 */
[----:B-1----:R-:W-:-:S04]  /*1ef0*/  IMAD.HI.U32 R20, R9, R6, RZ ;  /* 0x0000000609147227 */ /* 0x002fc800078e00ff */
[----:B------:R-:W-:Y:S01]  /*1f00*/  IMAD.HI.U32 R22, R11, R6, RZ ;  /* 0x000000060b167227 */ /* 0x000fe200078e00ff */
[----:B------:R-:W-:Y:S02]  /*1f10*/  SHF.R.U32.HI R20, RZ, R7, R20 ;  /* 0x00000007ff147219 */ /* 0x000fe40000011614 */
[-C--:B--2---:R-:W-:Y:S02]  /*1f20*/  SHF.R.U32.HI R17, RZ, R16.reuse, R17 ;  /* 0x00000010ff117219 */ /* 0x084fe40000011611 */
[----:B------:R-:W-:Y:S02]  /*1f30*/  SHF.R.U32.HI R5, RZ, R16, R5 ;  /* 0x00000010ff057219 */ /* 0x000fe40000011605 */
[----:B------:R-:W-:Y:S02]  /*1f40*/  SEL R17, R0, R17, !P0 ;  /* 0x0000001100117207 */ /* 0x000fe40004000000 */
[----:B------:R-:W-:Y:S02]  /*1f50*/  SHF.R.U32.HI R22, RZ, R7, R22 ;  /* 0x00000007ff167219 */ /* 0x000fe40000011616 */
[----:B---3--:R-:W-:-:S02]  /*1f60*/  ISETP.NE.AND P1, PT, R18, 0x1, PT ;  /* 0x000000011200780c */ /* 0x008fc40003f25270 */
[----:B------:R-:W-:Y:S02]  /*1f70*/  SEL R5, R8, R5, !P0 ;  /* 0x0000000508057207 */ /* 0x000fe40004000000 */
[----:B------:R-:W-:Y:S02]  /*1f80*/  SEL R19, R9, R20, !P1 ;  /* 0x0000001409137207 */ /* 0x000fe40004800000 */
[----:B------:R-:W-:Y:S01]  /*1f90*/  SEL R7, R11, R22, !P1 ;  /* 0x000000160b077207 */ /* 0x000fe20004800000 */
[----:B----4-:R-:W-:-:S04]  /*1fa0*/  IMAD.HI.U32 R20, R17, R2, RZ ;  /* 0x0000000211147227 */ /* 0x010fc800078e00ff */
[----:B------:R-:W-:Y:S01]  /*1fb0*/  IMAD.HI.U32 R6, R19, R2, RZ ;  /* 0x0000000213067227 */ /* 0x000fe200078e00ff */
[----:B------:R-:W-:-:S04]  /*1fc0*/  @P3 SHF.R.U32.HI R17, RZ, R3, R20 ;  /* 0x00000003ff113219 */ /* 0x000fc80000011614 */
[----:B------:R-:W-:Y:S01]  /*1fd0*/  @P3 SHF.R.U32.HI R19, RZ, R3, R6 ;  /* 0x00000003ff133219 */ /* 0x000fe20000011606 */
[----:B------:R-:W-:-:S04]  /*1fe0*/  IMAD R17, R72, R17, RZ ;  /* 0x0000001148117224 */ /* 0x000fc800078e02ff */
[----:B------:R-:W-:Y:S01]  /*1ff0*/  IMAD R6, R72, R19, RZ ;  /* 0x0000001348067224 */ /* 0x000fe200078e02ff */
[C---:B------:R-:W-:Y:S02]  /*2000*/  ISETP.GE.AND P0, PT, R5.reuse, R17, PT ;  /* 0x000000110500720c */ /* 0x040fe40003f06270 */
[----:B------:R-:W-:Y:S02]  /*2010*/  IADD3 R17, PT, PT, -R5, RZ, RZ ;  /* 0x000000ff05117210 */ /* 0x000fe40007ffe1ff */
[----:B------:R-:W-:Y:S01]  /*2020*/  ISETP.GE.OR P0, PT, R7, R6, P0 ;  /* 0x000000060700720c */ /* 0x000fe20000706670 */
[----:B------:R-:W-:-:S04]  /*2030*/  IMAD.HI.U32 R6, R5, R2, RZ ;  /* 0x0000000205067227 */ /* 0x000fc800078e00ff */
[----:B------:R-:W-:Y:S01]  /*2040*/  IMAD R8, R4, R17, R8 ;  /* 0x0000001104087224 */ /* 0x000fe200078e0208 */
[----:B------:R-:W-:-:S04]  /*2050*/  SHF.R.U32.HI R6, RZ, R3, R6 ;  /* 0x00000003ff067219 */ /* 0x000fc80000011606 */
[----:B------:R-:W-:-:S03]  /*2060*/  SEL R6, R5, R6, !P3 ;  /* 0x0000000605067207 */ /* 0x000fc60005800000 */
[----:B------:R-:W-:-:S04]  /*2070*/  @!P0 IMAD.HI.U32 R16, R7, R2, RZ ;  /* 0x0000000207108227 */ /* 0x000fc800078e00ff */
[----:B------:R-:W-:Y:S01]  /*2080*/  IMAD.MOV R2, RZ, RZ, -R6 ;  /* 0x000000ffff027224 */ /* 0x000fe200078e0a06 */
[----:B------:R-:W-:-:S03]  /*2090*/  @!P0 SHF.R.U32.HI R16, RZ, R3, R16 ;  /* 0x00000003ff108219 */ /* 0x000fc60000011610 */
[----:B------:R-:W-:Y:S01]  /*20a0*/  IMAD R2, R72, R2, R5 ;  /* 0x0000000248027224 */ /* 0x000fe200078e0205 */
        /* <DEDUP_REMOVED lines=9> */
.L_x_33:
[----:B------:R-:W1:Y:S02]  /*2140*/  LDCU UR8, c[0x0][0xb30] ;  /* 0x00016600ff0877ac */ /* 0x000e640008000800 */
[----:B-1----:R-:W-:-:S09]  /*2150*/  UISETP.NE.AND UP0, UPT, UR8, 0x1, UPT ;  /* 0x000000010800788c */ /* 0x002fd2000bf05270 */
[----:B------:R-:W-:Y:S05]  /*2160*/  BRA.U UP0, `(.L_x_34) ;  /* 0x0000000100407547 */ /* 0x000fea000b800000 */
[----:B------:R-:W1:Y:S08]  /*2170*/  LDC.64 R4, c[0x0][0xb10] ;  /* 0x0002c400ff047b82 */ /* 0x000e700000000a00 */
[----:B------:R-:W2:Y:S08]  /*2180*/  LDC.64 R2, c[0x0][0xb18] ;  /* 0x0002c600ff027b82 */ /* 0x000eb00000000a00 */
[----:B------:R-:W3:Y:S08]  /*2190*/  LDC R6, c[0x0][0xb20] ;  /* 0x0002c800ff067b82 */ /* 0x000ef00000000800 */
[----:B------:R-:W4:Y:S01]  /*21a0*/  LDC R16, c[0x0][0xb0c] ;  /* 0x0002c300ff107b82 */ /* 0x000f220000000800 */
[----:B-1----:R-:W-:-:S05]  /*21b0*/  IMAD.HI.U32 R4, R11, R4, RZ ;  /* 0x000000040b047227 */ /* 0x002fca00078e00ff */
[----:B------:R-:W-:Y:S01]  /*21c0*/  SHF.R.U32.HI R4, RZ, R5, R4 ;  /* 0x00000005ff047219 */ /* 0x000fe20000011604 */
[----:B--2---:R-:W-:Y:S01]  /*21d0*/  IMAD.HI.U32 R3, R8, R3, RZ ;  /* 0x0000000308037227 */ /* 0x004fe200078e00ff */
[----:B------:R-:W-:-:S04]  /*21e0*/  ISETP.NE.AND P0, PT, R2, 0x1, PT ;  /* 0x000000010200780c */ /* 0x000fc80003f05270 */
[----:B---3--:R-:W-:-:S04]  /*21f0*/  SHF.R.U32.HI R3, RZ, R6, R3 ;  /* 0x00000006ff037219 */ /* 0x008fc80000011603 */
[----:B------:R-:W-:Y:S02]  /*2200*/  SEL R3, R8, R3, !P0 ;  /* 0x0000000308037207 */ /* 0x000fe40004000000 */
[----:B----4-:R-:W-:-:S04]  /*2210*/  ISETP.NE.AND P1, PT, R16, 0x1, PT ;  /* 0x000000011000780c */ /* 0x010fc80003f25270 */
[----:B------:R-:W-:-:S05]  /*2220*/  SEL R4, R11, R4, !P1 ;  /* 0x000000040b047207 */ /* 0x000fca0004800000 */
[----:B------:R-:W-:Y:S02]  /*2230*/  IMAD.IADD R5, R3, 0x1, -R4 ;  /* 0x0000000103057824 */ /* 0x000fe400078e0a04 */
[----:B------:R-:W-:Y:S02]  /*2240*/  IMAD.IADD R3, R4, 0x1, -R3 ;  /* 0x0000000104037824 */ /* 0x000fe400078e0a03 */
[----:B------:R-:W-:Y:S02]  /*2250*/  IMAD R11, R5, R16, R11 ;  /* 0x00000010050b7224 */ /* 0x000fe400078e020b */
[----:B------:R-:W-:-:S07]  /*2260*/  IMAD R8, R3, R2, R8 ;  /* 0x0000000203087224 */ /* 0x000fce00078e0208 */
.L_x_34:
[----:B------:R-:W-:Y:S01]  /*2270*/  VIADD R14, R14, 0x1 ;  /* 0x000000010e0e7836 */ /* 0x000fe20000000000 */
[----:B------:R-:W-:Y:S01]  /*2280*/  PLOP3.LUT P1, PT, PT, PT, PT, 0x80, 0x8 ;  /* 0x000000000008781c */ /* 0x000fe20003f2f070 */
[----:B------:R-:W-:Y:S02]  /*2290*/  IMAD.IADD R21, R11, 0x1, R170 ;  /* 0x000000010b157824 */ /* 0x000fe400078e02aa */
[----:B------:R-:W-:Y:S01]  /*22a0*/  IMAD.IADD R20, R8, 0x1, R147 ;  /* 0x0000000108147824 */ /* 0x000fe200078e0293 */
[----:B------:R-:W-:-:S04]  /*22b0*/  ISETP.NE.AND P0, PT, R14, 0x2, PT ;  /* 0x000000020e00780c */ /* 0x000fc80003f05270 */
[----:B------:R-:W-:Y:S02]  /*22c0*/  SEL R2, RZ, 0x1, P0 ;  /* 0x00000001ff027807 */ /* 0x000fe40000000000 */
[----:B------:R-:W-:Y:S02]  /*22d0*/  SEL R14, R14, RZ, P0 ;  /* 0x000000ff0e0e7207 */ /* 0x000fe40000000000 */
[----:B------:R-:W-:Y:S01]  /*22e0*/  LOP3.LUT R13, R13, R2, RZ, 0x3c, !PT ;  /* 0x000000020d0d7212 */ /* 0x000fe200078e3cff */
[----:B------:R-:W-:Y:S06]  /*22f0*/  @P2 BRA `(.L_x_35) ;  /* 0xfffffff000982947 */ /* 0x000fec000383ffff */
[----:B------:R-:W-:Y:S01]  /*2300*/  UIADD3 UR4, UPT, UPT, UR4, 0x38, URZ ;  /* 0x0000003804047890 */ /* 0x000fe2000fffe0ff */
[----:B------:R-:W-:-:S03]  /*2310*/  SHF.L.U32 R3, R15, 0x1f, RZ ;  /* 0x0000001f0f037819 */ /* 0x000fc600000006ff */
[----:B------:R-:W-:-:S09]  /*2320*/  ULEA UR5, UR6, UR4, 0x3 ;  /* 0x0000000406057291 */ /* 0x000fd2000f8e18ff */
[----:B------:R-:W1:Y:S02]  /*2330*/  SYNCS.PHASECHK.TRANS64.TRYWAIT P0, [UR5], R3 ;  /* 0x00000003ff0075a7 */ /* 0x000e640008001105 */
[----:B-1----:R-:W-:Y:S05]  /*2340*/  @!P0 BRA `(.L_x_36) ;  /* 0x0000008c00c48947 */ /* 0x002fea0003800000 */
.L_x_134:
[----:B------:R-:W-:-:S04]  /*2350*/  UIADD3 UR6, UPT, UPT, UR6, 0x1, URZ ;  /* 0x0000000106067890 */ /* 0x000fc8000fffe0ff */
[----:B------:R-:W-:-:S04]  /*2360*/  UISETP.NE.AND UP0, UPT, UR6, 0x7, UPT ;  /* 0x000000070600788c */ /* 0x000fc8000bf05270 */
[----:B------:R-:W-:Y:S02]  /*2370*/  USEL UR7, URZ, 0x1, UP0 ;  /* 0x00000001ff077887 */ /* 0x000fe40008000000 */
[----:B------:R-:W-:-:S04]  /*2380*/  USEL UR6, UR6, URZ, UP0 ;  /* 0x000000ff06067287 */ /* 0x000fc80008000000 */
[----:B------:R-:W-:Y:S01]  /*2390*/  ULEA UR5, UR6, UR4, 0x3 ;  /* 0x0000000406057291 */ /* 0x000fe2000f8e18ff */
[----:B------:R-:W-:-:S04]  /*23a0*/  LOP3.LUT R2, R15, UR7, RZ, 0x3c, !PT ;  /* 0x000000070f027c12 */ /* 0x000fc8000f8e3cff */
[----:B-1----:R-:W-:-:S04]  /*23b0*/  SHF.L.U32 R3, R2, 0x1f, RZ ;  /* 0x0000001f02037819 */ /* 0x002fc800000006ff */
[----:B------:R-:W1:Y:S02]  /*23c0*/  SYNCS.PHASECHK.TRANS64.TRYWAIT P0, [UR5], R3 ;  /* 0x00000003ff0075a7 */ /* 0x000e640008001105 */
[----:B-1----:R-:W-:Y:S05]  /*23d0*/  @!P0 BRA `(.L_x_37) ;  /* 0x0000008c00b88947 */ /* 0x002fea0003800000 */
.L_x_136:
        /* <DEDUP_REMOVED lines=9> */
.L_x_138:
        /* <DEDUP_REMOVED lines=9> */
.L_x_140:
        /* <DEDUP_REMOVED lines=9> */
.L_x_142:
        /* <DEDUP_REMOVED lines=9> */
.L_x_144:
[----:B------:R-:W-:-:S04]  /*2620*/  UIADD3 UR6, UPT, UPT, UR6, 0x1, URZ ;  /* 0x0000000106067890 */ /* 0x000fc8000fffe0ff */
[----:B------:R-:W-:-:S04]  /*2630*/  UISETP.NE.AND UP0, UPT, UR6, 0x7, UPT ;  /* 0x000000070600788c */ /* 0x000fc8000bf05270 */
[----:B------:R-:W-:Y:S02]  /*2640*/  USEL UR5, URZ, 0x1, UP0 ;  /* 0x00000001ff057887 */ /* 0x000fe40008000000 */
[----:B------:R-:W-:-:S04]  /*2650*/  USEL UR6, UR6, URZ, UP0 ;  /* 0x000000ff06067287 */ /* 0x000fc80008000000 */
[----:B------:R-:W-:Y:S01]  /*2660*/  ULEA UR6, UR6, UR4, 0x3 ;  /* 0x0000000406067291 */ /* 0x000fe2000f8e18ff */
[----:B-1----:R-:W-:-:S04]  /*2670*/  LOP3.LUT R3, R2, UR5, RZ, 0x3c, !PT ;  /* 0x0000000502037c12 */ /* 0x002fc8000f8e3cff */
[----:B------:R-:W-:Y:S01]  /*2680*/  SHF.L.U32 R3, R3, 0x1f, RZ ;  /* 0x0000001f03037819 */ /* 0x000fe200000006ff */
[----:B----4-:R-:W-:-:S07]  /*2690*/  IMAD.U32 R0, RZ, RZ, UR6 ;  /* 0x00000006ff007e24 */ /* 0x010fce000f8e00ff */
.L_x_42:
[----:B-1----:R1:W2:Y:S02]  /*26a0*/  SYNCS.PHASECHK.TRANS64.TRYWAIT P0, [R0+URZ], R3 ;  /* 0x00000003000075a7 */ /* 0x0022a400080011ff */
[----:B--2---:R-:W-:Y:S05]  /*26b0*/  @!P0 NANOSLEEP.SYNCS 0x989680 ;  /* 0x009896800000895d */ /* 0x004fea0003900000 */
[----:B------:R-:W2:Y:S02]  /*26c0*/  @!P0 SYNCS.PHASECHK.TRANS64 P0, [R0+URZ], R3 ;  /* 0x00000003000085a7 */ /* 0x000ea400080010ff */
[----:B--2---:R-:W-:Y:S05]  /*26d0*/  @P0 EXIT ;  /* 0x000000000000094d */ /* 0x004fea0003800000 */
[----:B------:R-:W-:Y:S05]  /*26e0*/  BRA `(.L_x_42) ;  /* 0xfffffffc00ec7947 */ /* 0x000fea000383ffff */
.L_x_17:
[----:B------:R-:W-:-:S04]  /*26f0*/  UISETP.NE.AND UP1, UPT, UR37, URZ, UPT ;  /* 0x000000ff2500728c */ /* 0x000fc8000bf25270 */
[----:B------:R-:W-:-:S09]  /*2700*/  UISETP.NE.OR UP1, UPT, UR8, 0x1, UP1 ;  /* 0x000000010800788c */ /* 0x000fd20008f25670 */
[----:B------:R-:W-:Y:S05]  /*2710*/  BRA.U UP1, `(.L_x_43) ;  /* 0x0000000501487547 */ /* 0x000fea000b800000 */
[----:B------:R-:W-:Y:S01]  /*2720*/  ISETP.NE.AND P2, PT, R2, RZ, PT ;  /* 0x000000ff0200720c */ /* 0x000fe20003f45270 */
[----:B------:R-:W-:Y:S01]  /*2730*/  IMAD.MOV.U32 R12, RZ, RZ, 0x1 ;  /* 0x00000001ff0c7424 */ /* 0x000fe200078e00ff */
[----:B------:R-:W-:Y:S02]  /*2740*/  CS2R R10, SRZ ;  /* 0x00000000000a7805 */ /* 0x000fe4000001ff00 */
[----:B------:R-:W-:Y:S01]  /*2750*/  CS2R R8, SRZ ;  /* 0x0000000000087805 */ /* 0x000fe2000001ff00 */
[----:B------:R-:W-:Y:S01]  /*2760*/  UMOV UR4, 0x400 ;  /* 0x0000040000047882 */ /* 0x000fe20000000000 */
[----:B------:R-:W-:Y:S01]  /*2770*/  UMOV UR6, URZ ;  /* 0x000000ff00067c82 */ /* 0x000fe20008000000 */
[----:B------:R-:W-:-:S12]  /*2780*/  ULEA UR37, UR37, UR4, 0x18 ;  /* 0x0000000425257291 */ /* 0x000fd8000f8ec0ff */
.L_x_47:
[----:B------:R-:W-:Y:S02]  /*2790*/  LEA R0, R8, UR37, 0x3 ;  /* 0x0000002508007c11 */ /* 0x000fe4000f8e18ff */
[----:B------:R-:W-:-:S03]  /*27a0*/  SHF.L.U32 R5, R9, 0x1f, RZ ;  /* 0x0000001f09057819 */ /* 0x000fc600000006ff */
[----:B------:R-:W-:Y:S01]  /*27b0*/  VIADD R4, R0, 0x110 ;  /* 0x0000011000047836 */ /* 0x000fe20000000000 */
[----:B------:R-:W1:Y:S02]  /*27c0*/  SYNCS.PHASECHK.TRANS64.TRYWAIT P0, [R0+URZ+0x100], R5 ;  /* 0x00010005000075a7 */ /* 0x000e6400080011ff */
[----:B-1----:R-:W-:Y:S05]  /*27d0*/  @!P0 BRA `(.L_x_44) ;  /* 0x0000008c00308947 */ /* 0x002fea0003800000 */
.L_x_145:
[----:B------:R-:W-:Y:S01]  /*27e0*/  ULEA UR5, UR6, UR37, 0x3 ;  /* 0x0000002506057291 */ /* 0x000fe2000f8e18ff */
[----:B------:R-:W-:Y:S02]  /*27f0*/  PRMT R4, RZ, 0x654, R4 ;  /* 0x00000654ff047816 */ /* 0x000fe40000000004 */
[----:B-1----:R-:W-:Y:S01]  /*2800*/  SHF.L.U32 R5, R12, 0x1f, RZ ;  /* 0x0000001f0c057819 */ /* 0x002fe200000006ff */
[----:B------:R-:W-:Y:S01]  /*2810*/  UIADD3 UR4, UPT, UPT, UR5, 0xc0, URZ ;  /* 0x000000c005047890 */ /* 0x000fe2000fffe0ff */
[----:B------:R1:W-:Y:S05]  /*2820*/  SYNCS.ARRIVE.TRANS64.RED.A1T0 RZ, [R4+URZ], RZ ;  /* 0x000000ff04ff79a7 */ /* 0x0003ea00081004ff */
[----:B------:R-:W-:Y:S01]  /*2830*/  IMAD.U32 R7, RZ, RZ, UR4 ;  /* 0x00000004ff077e24 */ /* 0x000fe2000f8e00ff */
[----:B------:R-:W2:Y:S04]  /*2840*/  SYNCS.PHASECHK.TRANS64.TRYWAIT P0, [UR5+0xd0], R5 ;  /* 0x0000d005ff0075a7 */ /* 0x000ea80008001105 */
[----:B------:R-:W-:Y:S01]  /*2850*/  PRMT R6, R2, 0x654, R7 ;  /* 0x0000065402067816 */ /* 0x000fe20000000007 */
[----:B-1----:R-:W-:Y:S01]  /*2860*/  @!P2 IMAD.MOV.U32 R4, RZ, RZ, 0x10 ;  /* 0x00000010ff04a424 */ /* 0x002fe200078e00ff */
[----:B--2---:R-:W-:Y:S06]  /*2870*/  @!P0 BRA `(.L_x_45) ;  /* 0x0000008c001c8947 */ /* 0x004fec0003800000 */
.L_x_147:
[----:B------:R-:W-:Y:S01]  /*2880*/  ULEA UR4, UR6, UR37, 0x4 ;  /* 0x0000002506047291 */ /* 0x000fe2000f8e20ff */
[----:B------:R-:W-:Y:S01]  /*2890*/  SEL R3, R6, R3, !P2 ;  /* 0x0000000306037207 */ /* 0x000fe20005000000 */
[----:B------:R-:W-:Y:S01]  /*28a0*/  UIADD3 UR5, UPT, UPT, UR5, 0xc0, URZ ;  /* 0x000000c005057890 */ /* 0x000fe2000fffe0ff */
[----:B-1----:R-:W-:Y:S01]  /*28b0*/  LEA R0, R11, UR37, 0x3 ;  /* 0x000000250b007c11 */ /* 0x002fe2000f8e18ff */
[----:B------:R-:W-:Y:S01]  /*28c0*/  UIADD3 UR4, UPT, UPT, UR4, 0x130, URZ ;  /* 0x0000013004047890 */ /* 0x000fe2000fffe0ff */
[----:B------:R-:W-:Y:S01]  /*28d0*/  SHF.L.U32 R5, R10, 0x1f, RZ ;  /* 0x0000001f0a057819 */ /* 0x000fe200000006ff */
[----:B------:R1:W-:Y:S01]  /*28e0*/  @!P2 SYNCS.ARRIVE.TRANS64.RED RZ, [R3+URZ], R4 ;  /* 0x0000000403ffa9a7 */ /* 0x0003e200080004ff */
[----:B------:R-:W-:Y:S01]  /*28f0*/  UIADD3 UR6, UPT, UPT, UR6, 0x1, URZ ;  /* 0x0000000106067890 */ /* 0x000fe2000fffe0ff */
[----:B------:R-:W-:-:S03]  /*2900*/  VIADD R8, R8, 0x1 ;  /* 0x0000000108087836 */ /* 0x000fc60000000000 */
[----:B------:R-:W-:Y:S02]  /*2910*/  UISETP.NE.AND UP0, UPT, UR6, 0x2, UPT ;  /* 0x000000020600788c */ /* 0x000fe4000bf05270 */
[----:B------:R-:W-:Y:S06]  /*2920*/  UGETNEXTWORKID.BROADCAST [UR4], [UR5] ;  /* 0x00000000040073ca */ /* 0x000fec0008000100 */
[----:B------:R-:W-:Y:S01]  /*2930*/  USEL UR4, URZ, 0x1, UP0 ;  /* 0x00000001ff047887 */ /* 0x000fe20008000000 */
[----:B------:R-:W-:Y:S01]  /*2940*/  ISETP.NE.AND P0, PT, R8, 0x2, PT ;  /* 0x000000020800780c */ /* 0x000fe20003f05270 */
[----:B------:R-:W-:Y:S01]  /*2950*/  USEL UR6, UR6, URZ, UP0 ;  /* 0x000000ff06067287 */ /* 0x000fe20008000000 */
[----:B------:R-:W2:Y:S03]  /*2960*/  SYNCS.PHASECHK.TRANS64.TRYWAIT P1, [R0+URZ+0xc0], R5 ;  /* 0x0000c005000075a7 */ /* 0x000ea600080211ff */
[----:B------:R-:W-:Y:S01]  /*2970*/  LOP3.LUT R12, R12, UR4, RZ, 0x3c, !PT ;  /* 0x000000040c0c7c12 */ /* 0x000fe2000f8e3cff */
[----:B-12---:R-:W-:Y:S07]  /*2980*/  @!P1 BRA `(.L_x_46) ;  /* 0x0000008800f09947 */ /* 0x006fee0003800000 */
.L_x_148:
[C---:B------:R-:W-:Y:S01]  /*2990*/  LEA R4, R11.reuse, UR37, 0x4 ;  /* 0x000000250b047c11 */ /* 0x040fe2000f8e20ff */
[----:B-1----:R-:W-:Y:S01]  /*29a0*/  VIADD R0, R0, 0xd0 ;  /* 0x000000d000007836 */ /* 0x002fe20000000000 */
[----:B------:R-:W-:Y:S01]  /*29b0*/  SEL R8, R8, RZ, P0 ;  /* 0x000000ff08087207 */ /* 0x000fe20000000000 */
[----:B------:R-:W-:-:S03]  /*29c0*/  VIADD R11, R11, 0x1 ;  /* 0x000000010b0b7836 */ /* 0x000fc60000000000 */
[----:B------:R-:W1:Y:S01]  /*29d0*/  LDS.128 R4, [R4+0x130] ;  /* 0x0001300004047984 */ /* 0x000e620000000c00 */
[----:B------:R-:W-:Y:S02]  /*29e0*/  PRMT R0, RZ, 0x654, R0 ;  /* 0x00000654ff007816 */ /* 0x000fe40000000000 */
[C---:B------:R-:W-:Y:S01]  /*29f0*/  ISETP.NE.AND P1, PT, R11.reuse, 0x2, PT ;  /* 0x000000020b00780c */ /* 0x040fe20003f25270 */
[----:B------:R-:W-:Y:S01]  /*2a00*/  @!PT LDS RZ, [RZ] ;  /* 0x00000000fffff984 */ /* 0x000fe20000000800 */
[----:B------:R-:W-:Y:S01]  /*2a10*/  @!PT LDS RZ, [RZ] ;  /* 0x00000000fffff984 */ /* 0x000fe20000000800 */
[----:B------:R-:W-:Y:S01]  /*2a20*/  @!PT LDS RZ, [RZ] ;  /* 0x00000000fffff984 */ /* 0x000fe20000000800 */
[----:B------:R-:W-:Y:S01]  /*2a30*/  @!PT LDS RZ, [RZ] ;  /* 0x00000000fffff984 */ /* 0x000fe20000000800 */
[----:B------:R2:W-:Y:S06]  /*2a40*/  MEMBAR.ALL.CTA ;  /* 0x0000000000007992 */ /* 0x0005ec0000008000 */
[----:B--2---:R-:W2:Y:S01]  /*2a50*/  FENCE.VIEW.ASYNC.S ;  /* 0x00000000000073c6 */ /* 0x004ea20000000000 */
[----:B------:R-:W-:Y:S01]  /*2a60*/  SEL R11, R11, RZ, P1 ;  /* 0x000000ff0b0b7207 */ /* 0x000fe20000800000 */
[----:B--2---:R2:W-:Y:S01]  /*2a70*/  SYNCS.ARRIVE.TRANS64.RED.A1T0 RZ, [R0+URZ], RZ ;  /* 0x000000ff00ff79a7 */ /* 0x0045e200081004ff */
[----:B-1----:R-:W-:-:S02]  /*2a80*/  LOP3.LUT P3, RZ, R6, 0x1, RZ, 0xc0, !PT ;  /* 0x0000000106ff7812 */ /* 0x002fc4000786c0ff */
[----:B------:R-:W-:-:S04]  /*2a90*/  SEL R5, RZ, 0x1, P1 ;  /* 0x00000001ff057807 */ /* 0x000fc80000800000 */
[----:B------:R-:W-:Y:S02]  /*2aa0*/  LOP3.LUT R10, R10, R5, RZ, 0x3c, !PT ;  /* 0x000000050a0a7212 */ /* 0x000fe400078e3cff */
[----:B--2---:R-:W-:-:S04]  /*2ab0*/  SEL R0, RZ, 0x1, P0 ;  /* 0x00000001ff007807 */ /* 0x004fc80000000000 */
[----:B------:R-:W-:Y:S01]  /*2ac0*/  LOP3.LUT R9, R9, R0, RZ, 0x3c, !PT ;  /* 0x0000000009097212 */ /* 0x000fe200078e3cff */
[----:B------:R-:W-:Y:S06]  /*2ad0*/  @P3 BRA `(.L_x_47) ;  /* 0xfffffffc002c3947 */ /* 0x000fec000383ffff */
[----:B------:R-:W-:Y:S01]  /*2ae0*/  ULEA UR5, UR6, UR37, 0x3 ;  /* 0x0000002506057291 */ /* 0x000fe2000f8e18ff */
[----:B------:R-:W-:-:S08]  /*2af0*/  SHF.L.U32 R3, R12, 0x1f, RZ ;  /* 0x0000001f0c037819 */ /* 0x000fd000000006ff */
[----:B------:R-:W1:Y:S02]  /*2b00*/  SYNCS.PHASECHK.TRANS64 P0, [UR5+0xd0], R3 ;  /* 0x0000d003ff0075a7 */ /* 0x000e640008001005 */
[----:B-1----:R-:W-:Y:S05]  /*2b10*/  @P0 BRA `(.L_x_48) ;  /* 0x0000000000080947 */ /* 0x002fea0003800000 */
[----:B------:R-:W1:Y:S02]  /*2b20*/  SYNCS.PHASECHK.TRANS64.TRYWAIT P0, [UR5+0xd0], R3 ;  /* 0x0000d003ff0075a7 */ /* 0x000e640008001105 */
[----:B-1----:R-:W-:Y:S05]  /*2b30*/  @!P0 BRA `(.L_x_49) ;  /* 0x0000008800988947 */ /* 0x002fea0003800000 */
.L_x_48:
[----:B------:R-:W-:-:S04]  /*2b40*/  UIADD3 UR4, UPT, UPT, UR6, 0x1, URZ ;  /* 0x0000000106047890 */ /* 0x000fc8000fffe0ff */
[----:B------:R-:W-:-:S04]  /*2b50*/  UISETP.NE.AND UP0, UPT, UR4, 0x2, UPT ;  /* 0x000000020400788c */ /* 0x000fc8000bf05270 */
[----:B------:R-:W-:Y:S02]  /*2b60*/  USEL UR7, URZ, 0x1, UP0 ;  /* 0x00000001ff077887 */ /* 0x000fe40008000000 */
[----:B------:R-:W-:-:S04]  /*2b70*/  USEL UR4, UR4, URZ, UP0 ;  /* 0x000000ff04047287 */ /* 0x000fc80008000000 */
[----:B------:R-:W-:Y:S01]  /*2b80*/  ULEA UR4, UR4, UR37, 0x3 ;  /* 0x0000002504047291 */ /* 0x000fe2000f8e18ff */
[----:B-1----:R-:W-:-:S04]  /*2b90*/  LOP3.LUT R3, R12, UR7, RZ, 0x3c, !PT ;  /* 0x000000070c037c12 */ /* 0x002fc8000f8e3cff */
[----:B------:R-:W-:-:S04]  /*2ba0*/  SHF.L.U32 R0, R3, 0x1f, RZ ;  /* 0x0000001f03007819 */ /* 0x000fc800000006ff */
[----:B------:R-:W1:Y:S02]  /*2bb0*/  SYNCS.PHASECHK.TRANS64 P0, [UR4+0xd0], R0 ;  /* 0x0000d000ff0075a7 */ /* 0x000e640008001004 */
[----:B-1----:R-:W-:Y:S05]  /*2bc0*/  @P0 EXIT ;  /* 0x000000000000094d */ /* 0x002fea0003800000 */
[----:B------:R-:W-:Y:S02]  /*2bd0*/  SHF.L.U32 R3, R3, 0x1f, RZ ;  /* 0x0000001f03037819 */ /* 0x000fe400000006ff */
[----:B------:R-:W-:-:S07]  /*2be0*/  MOV R0, UR4 ;  /* 0x0000000400007c02 */ /* 0x000fce0008000f00 */
.L_x_50:
[----:B-1----:R1:W2:Y:S02]  /*2bf0*/  SYNCS.PHASECHK.TRANS64.TRYWAIT P0, [R0+URZ+0xd0], R3 ;  /* 0x0000d003000075a7 */ /* 0x0022a400080011ff */
[----:B--2---:R-:W-:Y:S05]  /*2c00*/  @!P0 NANOSLEEP.SYNCS 0x989680 ;  /* 0x009896800000895d */ /* 0x004fea0003900000 */
[----:B------:R-:W2:Y:S02]  /*2c10*/  @!P0 SYNCS.PHASECHK.TRANS64 P0, [R0+URZ+0xd0], R3 ;  /* 0x0000d003000085a7 */ /* 0x000ea400080010ff */
[----:B--2---:R-:W-:Y:S05]  /*2c20*/  @P0 EXIT ;  /* 0x000000000000094d */ /* 0x004fea0003800000 */
[----:B------:R-:W-:Y:S05]  /*2c30*/  BRA `(.L_x_50) ;  /* 0xfffffffc00ec7947 */ /* 0x000fea000383ffff */
.L_x_43:
[----:B------:R-:W-:-:S09]  /*2c40*/  UISETP.NE.AND UP1, UPT, UR8, URZ, UPT ;  /* 0x000000ff0800728c */ /* 0x000fd2000bf25270 */
[----:B------:R-:W-:Y:S05]  /*2c50*/  BRA.U UP1, `(.L_x_51) ;  /* 0x0000000d01347547 */ /* 0x000fea000b800000 */
[----:B------:R-:W-:Y:S01]  /*2c60*/  UMOV UR4, 0x40 ;  /* 0x0000004000047882 */ /* 0x000fe20000000000 */
[----:B------:R-:W-:Y:S01]  /*2c70*/  NOP ;  /* 0x0000000000007918 */ /* 0x000fe20000000000 */
[----:B------:R-:W-:Y:S01]  /*2c80*/  ULEA UR4, UR37, UR4, 0x18 ;  /* 0x0000000425047291 */ /* 0x000fe2000f8ec0ff */
[----:B------:R-:W-:Y:S02]  /*2c90*/  UMOV UR5, 0x400 ;  /* 0x0000040000057882 */ /* 0x000fe40000000000 */
[----:B------:R-:W-:-:S06]  /*2ca0*/  ULEA UR37, UR37, UR5, 0x18 ;  /* 0x0000000525257291 */ /* 0x000fcc000f8ec0ff */
[----:B------:R-:W1:Y:S02]  /*2cb0*/  LDS.U8 R0, [UR4+0x1c] ;  /* 0x00001c04ff007984 */ /* 0x000e640008000000 */
[----:B-1----:R-:W-:-:S13]  /*2cc0*/  ISETP.NE.AND P0, PT, R0, RZ, PT ;  /* 0x000000ff0000720c */ /* 0x002fda0003f05270 */
[----:B------:R-:W-:Y:S05]  /*2cd0*/  @P0 BRA `(.L_x_52) ;  /* 0x0000000000580947 */ /* 0x000fea0003800000 */
[----:B------:R-:W-:-:S13]  /*2ce0*/  ELECT P0, URZ, PT ;  /* 0x0000000000ff782f */ /* 0x000fda0003800000 */
[----:B------:R-:W-:Y:S05]  /*2cf0*/  @!P0 BRA `(.L_x_53) ;  /* 0x0000000000608947 */ /* 0x000fea0003800000 */
[----:B------:R-:W-:Y:S01]  /*2d00*/  UMOV UR5, 0x10 ;  /* 0x0000001000057882 */ /* 0x000fe20000000000 */
[----:B------:R-:W-:Y:S01]  /*2d10*/  HFMA2 R0, -RZ, RZ, 0, 5.9604644775390625e-08 ;  /* 0x00000001ff007431 */ /* 0x000fe200000001ff */
[----:B------:R-:W-:-:S03]  /*2d20*/  MOV R2, 0xffff ;  /* 0x0000ffff00027802 */ /* 0x000fc60000000f00 */
[----:B------:R-:W-:Y:S04]  /*2d30*/  DEPBAR.LE SB1, 0x36 ;  /* 0x00009d800000791a */ /* 0x000fe80000000000 */
[----:B------:R-:W1:Y:S02]  /*2d40*/  UTCATOMSWS.FIND_AND_SET.ALIGN UP0, UR5, UR5 ;  /* 0x00000005000575e3 */ /* 0x000e640008000800 */
[----:B-1----:R-:W-:Y:S01]  /*2d50*/  MOV R3, UR5 ;  /* 0x0000000500037c02 */ /* 0x002fe20008000f00 */
[----:B------:R-:W-:Y:S06]  /*2d60*/  BRA.U UP0, `(.L_x_54) ;  /* 0x0000000100187547 */ /* 0x000fec000b800000 */
.L_x_55:
[----:B------:R-:W-:Y:S05]  /*2d70*/  NANOSLEEP 0x64 ;  /* 0x000000640000795d */ /* 0x000fea0003800000 */
[----:B------:R-:W-:-:S05]  /*2d80*/  UMOV UR5, 0x10 ;  /* 0x0000001000057882 */ /* 0x000fca0000000000 */
[----:B------:R-:W-:Y:S04]  /*2d90*/  DEPBAR.LE SB1, 0x36 ;  /* 0x00009d800000791a */ /* 0x000fe80000000000 */
[----:B------:R-:W1:Y:S02]  /*2da0*/  UTCATOMSWS.FIND_AND_SET.ALIGN UP0, UR5, UR5 ;  /* 0x00000005000575e3 */ /* 0x000e640008000800 */
[----:B-1----:R-:W-:Y:S01]  /*2db0*/  MOV R3, UR5 ;  /* 0x0000000500037c02 */ /* 0x002fe20008000f00 */
[----:B------:R-:W-:Y:S05]  /*2dc0*/  BRA.U !UP0, `(.L_x_55) ;  /* 0xfffffffd08e87547 */ /* 0x000fea000b83ffff */
.L_x_54:
[-C--:B------:R-:W-:Y:S02]  /*2dd0*/  SHF.L.U32 R2, R2, R3.reuse, RZ ;  /* 0x0000000302027219 */ /* 0x080fe400000006ff */
[----:B------:R-:W-:Y:S01]  /*2de0*/  SHF.L.U32 R0, R0, R3, RZ ;  /* 0x0000000300007219 */ /* 0x000fe200000006ff */
[----:B------:R-:W-:Y:S02]  /*2df0*/  IMAD.SHL.U32 R3, R3, 0x20, RZ ;  /* 0x0000002003037824 */ /* 0x000fe400078e00ff */
[----:B------:R1:W-:Y:S04]  /*2e00*/  ATOMS.OR RZ, [UR4+0x14], R2 ;  /* 0x00001402ffff798c */ /* 0x0003e8000b000004 */
[----:B------:R1:W-:Y:S04]  /*2e10*/  ATOMS.OR RZ, [UR4+0x18], R0 ;  /* 0x00001800ffff798c */ /* 0x0003e8000b000004 */
[----:B------:R1:W-:Y:S01]  /*2e20*/  STS [UR37+0x150], R3 ;  /* 0x00015003ff007988 */ /* 0x0003e20008000825 */
[----:B------:R-:W-:Y:S05]  /*2e30*/  BRA `(.L_x_53) ;  /* 0x0000000000107947 */ /* 0x000fea0003800000 */
.L_x_52:
[----:B------:R-:W-:Y:S02]  /*2e40*/  MOV R0, 0xffffffff ;  /* 0xffffffff00007802 */ /* 0x000fe40000000f00 */
[----:B------:R-:W-:-:S03]  /*2e50*/  MOV R2, 0x2e80 ;  /* 0x00002e8000027802 */ /* 0x000fc60000000f00 */
[----:B------:R1:W-:Y:S04]  /*2e60*/  STS [UR37+0x150], R0 ;  /* 0x00015000ff007988 */ /* 0x0003e80008000825 */
[----:B-1-3-5:R-:W-:Y:S05]  /*2e70*/  CALL.REL.NOINC `($__internal_1_$__cuda_sm10x_tcgen05_guardrail_trap_phase_invalid_during_alloc) ;  /* 0x0000008c00ac7944 */ /* 0x02afea0003c00000 */
.L_x_53:
[----:B------:R-:W-:Y:S05]  /*2e80*/  WARPSYNC.ALL ;  /* 0x0000000000007948 */ /* 0x000fea0003800000 */
[----:B------:R-:W2:Y:S01]  /*2e90*/  S2UR UR6, SR_CgaCtaId ;  /* 0x00000000000679c3 */ /* 0x000ea20000008800 */
[----:B------:R-:W-:Y:S01]  /*2ea0*/  UMOV UR4, 0x400 ;  /* 0x0000040000047882 */ /* 0x000fe20000000000 */
[----:B------:R-:W-:-:S06]  /*2eb0*/  NOP ;  /* 0x0000000000007918 */ /* 0x000fcc0000000000 */
[----:B------:R-:W-:Y:S06]  /*2ec0*/  BAR.ARV 0x6, 0xa0 ;  /* 0x0182800000007b1d */ /* 0x000fec0000002000 */
[----:B------:R-:W4:Y:S01]  /*2ed0*/  LDCU UR7, c[0x0][0x38c] ;  /* 0x00007180ff0777ac */ /* 0x000f220008000800 */
[----:B------:R-:W-:Y:S01]  /*2ee0*/  IMAD.MOV.U32 R11, RZ, RZ, 0x1 ;  /* 0x00000001ff0b7424 */ /* 0x000fe200078e00ff */
[----:B------:R-:W-:Y:S01]  /*2ef0*/  CS2R R8, SRZ ;  /* 0x0000000000087805 */ /* 0x000fe2000001ff00 */
[----:B------:R-:W-:Y:S01]  /*2f00*/  IMAD.MOV.U32 R10, RZ, RZ, RZ ;  /* 0x000000ffff0a7224 */ /* 0x000fe200078e00ff */
[----:B------:R-:W-:Y:S01]  /*2f10*/  UMOV UR18, URZ ;  /* 0x000000ff00127c82 */ /* 0x000fe20008000000 */
[----:B------:R-:W-:Y:S01]  /*2f20*/  UMOV UR17, URZ ;  /* 0x000000ff00117c82 */ /* 0x000fe20008000000 */
[----:B------:R-:W-:Y:S01]  /*2f30*/  UMOV UR22, 0x0 ;  /* 0x0000000000167882 */ /* 0x000fe20000000000 */
[----:B------:R-:W-:Y:S01]  /*2f40*/  UMOV UR23, 0x8400010 ;  /* 0x0840001000177882 */ /* 0x000fe20000000000 */
[----:B------:R-:W-:Y:S01]  /*2f50*/  UMOV UR20, 0x0 ;  /* 0x0000000000147882 */ /* 0x000fe20000000000 */
[----:B------:R-:W-:Y:S01]  /*2f60*/  UMOV UR21, 0x8400010 ;  /* 0x0840001000157882 */ /* 0x000fe20000000000 */
[----:B--2---:R-:W-:Y:S01]  /*2f70*/  ULEA UR6, UR6, UR4, 0x18 ;  /* 0x0000000406067291 */ /* 0x004fe2000f8ec0ff */
[----:B------:R-:W2:Y:S03]  /*2f80*/  LDCU UR4, c[0x0][0x38c] ;  /* 0x00007180ff0477ac */ /* 0x000ea60008000800 */
[----:B------:R-:W-:-:S02]  /*2f90*/  UIADD3 UR11, UPT, UPT, UR6, 0xc400, URZ ;  /* 0x0000c400060b7890 */ /* 0x000fc4000fffe0ff */
[----:B----4-:R-:W-:-:S03]  /*2fa0*/  UIADD3 UR7, UPT, UPT, UR7, 0x3f, URZ ;  /* 0x0000003f07077890 */ /* 0x010fc6000fffe0ff */
[----:B-1----:R-:W1:Y:S01]  /*2fb0*/  LDS R0, [UR6+0x150] ;  /* 0x00015006ff007984 */ /* 0x002e620008000800 */
[----:B------:R-:W-:Y:S02]  /*2fc0*/  UIADD3 UR12, UPT, UPT, UR6, 0x1a400, URZ ;  /* 0x0001a400060c7890 */ /* 0x000fe4000fffe0ff */
[----:B------:R-:W-:Y:S02]  /*2fd0*/  USHF.R.S32.HI UR5, URZ, 0x1f, UR7 ;  /* 0x0000001fff057899 */ /* 0x000fe40008011407 */
[----:B------:R-:W-:Y:S02]  /*2fe0*/  USHF.R.U32.HI UR11, URZ, 0x4, UR11 ;  /* 0x00000004ff0b7899 */ /* 0x000fe4000801160b */
[----:B------:R-:W-:Y:S02]  /*2ff0*/  ULEA.HI UR5, UR5, UR7, URZ, 0x6 ;  /* 0x0000000705057291 */ /* 0x000fe4000f8f30ff */
[----:B------:R-:W-:Y:S02]  /*3000*/  USHF.R.U32.HI UR12, URZ, 0x4, UR12 ;  /* 0x00000004ff0c7899 */ /* 0x000fe4000801160c */
[----:B------:R-:W-:-:S02]  /*3010*/  USHF.R.S32.HI UR5, URZ, 0x6, UR5 ;  /* 0x00000006ff057899 */ /* 0x000fc40008011405 */
[----:B------:R-:W-:Y:S02]  /*3020*/  ULOP3.LUT UR11, UR11, 0x3fff, URZ, 0xc0, !UPT ;  /* 0x00003fff0b0b7892 */ /* 0x000fe4000f8ec0ff */
[----:B------:R-:W-:Y:S02]  /*3030*/  UISETP.LT.AND UP0, UPT, UR5, 0x1, UPT ;  /* 0x000000010500788c */ /* 0x000fe4000bf01270 */
[----:B------:R-:W-:Y:S02]  /*3040*/  ULOP3.LUT UR12, UR12, 0x3fff, URZ, 0xc0, !UPT ;  /* 0x00003fff0c0c7892 */ /* 0x000fe4000f8ec0ff */
[----:B------:R-:W-:Y:S02]  /*3050*/  USEL UR10, UR5, 0x1, !UP0 ;  /* 0x00000001050a7887 */ /* 0x000fe4000c000000 */
[----:B------:R-:W-:Y:S02]  /*3060*/  ULOP3.LUT UR11, UR11, 0x10000, URZ, 0xfc, !UPT ;  /* 0x000100000b0b7892 */ /* 0x000fe4000f8efcff */
[----:B------:R-:W-:-:S02]  /*3070*/  ULOP3.LUT UR12, UR12, 0x10000, URZ, 0xfc, !UPT ;  /* 0x000100000c0c7892 */ /* 0x000fc4000f8efcff */
[----:B------:R-:W-:Y:S02]  /*3080*/  UIADD3 UR10, UPT, UPT, -UR10, URZ, URZ ;  /* 0x000000ff0a0a7290 */ /* 0x000fe4000fffe1ff */
[----:B--2---:R-:W-:Y:S01]  /*3090*/  UISETP.GE.AND UP3, UPT, UR4, 0x1, UPT ;  /* 0x000000010400788c */ /* 0x004fe2000bf66270 */
[----:B-1----:R-:W-:-:S15]  /*30a0*/  R2UR UR19, R0 ;  /* 0x00000000001372ca */ /* 0x002fde00000e0000 */
.L_x_62:
[----:B------:R-:W-:Y:S02]  /*30b0*/  LEA R0, R10, UR6, 0x3 ;  /* 0x000000060a007c11 */ /* 0x000fe4000f8e18ff */
[----:B------:R-:W-:Y:S02]  /*30c0*/  SHF.L.U32 R5, R9, 0x1f, RZ ;  /* 0x0000001f09057819 */ /* 0x000fe400000006ff */
[----:B------:R-:W-:Y:S01]  /*30d0*/  PLOP3.LUT P0, PT, PT, PT, UP3, 0x80, 0x8 ;  /* 0x000000000008781c */ /* 0x000fe20003f0f038 */
[----:B------:R-:W-:Y:S01]  /*30e0*/  VIADD R3, R0, 0xd0 ;  /* 0x000000d000037836 */ /* 0x000fe20000000000 */
[----:B-1----:R-:W1:Y:S02]  /*30f0*/  SYNCS.PHASECHK.TRANS64.TRYWAIT P1, [R0+URZ+0xc0], R5 ;  /* 0x0000c005000075a7 */ /* 0x002e6400080211ff */
[----:B-1--4-:R-:W-:Y:S09]  /*3100*/  @!P1 BRA `(.L_x_56) ;  /* 0x00000084003c9947 */ /* 0x012ff20003800000 */
.L_x_150:
[----:B------:R-:W-:Y:S01]  /*3110*/  LEA R4, R10, UR6, 0x4 ;  /* 0x000000060a047c11 */ /* 0x000fe2000f8e20ff */
[----:B------:R-:W-:Y:S01]  /*3120*/  @UP3 ULEA UR4, UR17, UR6, 0x3 ;  /* 0x0000000611043291 */ /* 0x000fe2000f8e18ff */
[----:B------:R-:W-:Y:S01]  /*3130*/  PLOP3.LUT P2, PT, PT, PT, PT, 0x80, 0x8 ;  /* 0x000000000008781c */ /* 0x000fe20003f4f070 */
[----:B------:R-:W-:Y:S01]  /*3140*/  ULEA UR8, UR18, UR6, 0x3 ;  /* 0x0000000612087291 */ /* 0x000fe2000f8e18ff */
[----:B------:R-:W-:Y:S01]  /*3150*/  PRMT R3, RZ, 0x654, R3 ;  /* 0x00000654ff037816 */ /* 0x000fe20000000003 */
[----:B------:R-:W-:Y:S01]  /*3160*/  ULEA UR9, UR18, UR19, 0x8 ;  /* 0x0000001312097291 */ /* 0x000fe2000f8e40ff */
[----:B-1----:R-:W1:Y:S01]  /*3170*/  LDS.128 R4, [R4+0x130] ;  /* 0x0001300004047984 */ /* 0x002e620000000c00 */
[----:B------:R-:W-:Y:S02]  /*3180*/  @P0 SHF.L.U32 R2, R8, 0x1f, RZ ;  /* 0x0000001f08020819 */ /* 0x000fe400000006ff */
[----:B------:R-:W-:Y:S01]  /*3190*/  SHF.L.U32 R0, R11, 0x1f, RZ ;  /* 0x0000001f0b007819 */ /* 0x000fe200000006ff */
[----:B------:R-:W-:Y:S01]  /*31a0*/  @!PT LDS RZ, [RZ] ;  /* 0x00000000fffff984 */ /* 0x000fe20000000800 */
[----:B------:R-:W-:Y:S01]  /*31b0*/  @!PT LDS RZ, [RZ] ;  /* 0x00000000fffff984 */ /* 0x000fe20000000800 */
[----:B------:R-:W-:Y:S01]  /*31c0*/  @!PT LDS RZ, [RZ] ;  /* 0x00000000fffff984 */ /* 0x000fe20000000800 */
[----:B------:R-:W-:Y:S01]  /*31d0*/  @!PT LDS RZ, [RZ] ;  /* 0x00000000fffff984 */ /* 0x000fe20000000800 */
[----:B------:R2:W-:Y:S06]  /*31e0*/  MEMBAR.ALL.CTA ;  /* 0x0000000000007992 */ /* 0x0005ec0000008000 */
[----:B--2---:R-:W2:Y:S02]  /*31f0*/  FENCE.VIEW.ASYNC.S ;  /* 0x00000000000073c6 */ /* 0x004ea40000000000 */
[----:B--2---:R2:W-:Y:S01]  /*3200*/  SYNCS.ARRIVE.TRANS64.RED.A1T0 RZ, [R3+URZ], RZ ;  /* 0x000000ff03ff79a7 */ /* 0x0045e200081004ff */
[----:B------:R2:W4:Y:S01]  /*3210*/  @P0 SYNCS.PHASECHK.TRANS64.TRYWAIT P2, [UR4], R2 ;  /* 0x00000002ff0005a7 */ /* 0x0005220008041104 */
[----:B-1----:R-:W-:Y:S01]  /*3220*/  LOP3.LUT P1, RZ, R6, 0x1, RZ, 0xc0, !PT ;  /* 0x0000000106ff7812 */ /* 0x002fe2000782c0ff */
[----:B------:R-:W1:Y:S02]  /*3230*/  SYNCS.PHASECHK.TRANS64.TRYWAIT P0, [UR8+0xf0], R0 ;  /* 0x0000f000ff0075a7 */ /* 0x000e640008001108 */
[----:B-12-4-:R-:W-:Y:S10]  /*3240*/  @!P0 BRA `(.L_x_57) ;  /* 0x0000008400008947 */ /* 0x016ff40003800000 */
.L_x_152:
[----:B------:R-:W-:Y:S01]  /*3250*/  IADD3 R10, PT, PT, R10, 0x1, RZ ;  /* 0x000000010a0a7810 */ /* 0x000fe20007ffe0ff */
[----:B------:R-:W-:Y:S06]  /*3260*/  BRA.U !UP3, `(.L_x_58) ;  /* 0x000000010b987547 */ /* 0x000fec000b800000 */
[----:B------:R-:W-:Y:S01]  /*3270*/  UPLOP3.LUT UP4, UPT, UPT, UPT, UPT, 0x40, 0x4 ;  /* 0x000000000004789c */ /* 0x000fe20003f8e870 */
[----:B------:R-:W-:Y:S01]  /*3280*/  UMOV UR16, UR10 ;  /* 0x0000000a00107c82 */ /* 0x000fe20008000000 */
[----:B------:R-:W-:Y:S01]  /*3290*/  UMOV UR15, UR5 ;  /* 0x00000005000f7c82 */ /* 0x000fe20008000000 */
[----:B------:R-:W-:-:S08]  /*32a0*/  UMOV UR14, UR17 ;  /* 0x00000011000e7c82 */ /* 0x000fd00008000000 */
.L_x_61:
[----:B------:R-:W-:Y:S02]  /*32b0*/  UIADD3 UR16, UPT, UPT, UR16, 0x1, URZ ;  /* 0x0000000110107890 */ /* 0x000fe4000fffe0ff */
[----:B--2---:R-:W-:Y:S02]  /*32c0*/  ULEA UR7, UR14, UR6, 0x3 ;  /* 0x000000060e077291 */ /* 0x004fe4000f8e18ff */
[----:B------:R-:W-:Y:S01]  /*32d0*/  UISETP.NE.AND UP0, UPT, UR16, URZ, UPT ;  /* 0x000000ff1000728c */ /* 0x000fe2000bf05270 */
[----:B----4-:R-:W-:Y:S10]  /*32e0*/  @P2 BRA `(.L_x_59) ;  /* 0x00000000000c2947 */ /* 0x010ff40003800000 */
[----:B-1----:R-:W-:Y:S04]  /*32f0*/  SHF.L.U32 R3, R8, 0x1f, RZ ;  /* 0x0000001f08037819 */ /* 0x002fe800000006ff */
[----:B------:R-:W1:Y:S02]  /*3300*/  SYNCS.PHASECHK.TRANS64.TRYWAIT P0, [UR7], R3 ;  /* 0x00000003ff0075a7 */ /* 0x000e640008001107 */
[----:B-1----:R-:W-:Y:S05]  /*3310*/  @!P0 BRA `(.L_x_60) ;  /* 0x0000008000e48947 */ /* 0x002fea0003800000 */
.L_x_59:
[----:B------:R-:W-:Y:S01]  /*3320*/  UISETP.NE.AND UP1, UPT, UR15, 0x1, UPT ;  /* 0x000000010f00788c */ /* 0x000fe2000bf25270 */
[----:B------:R-:W-:Y:S01]  /*3330*/  PLOP3.LUT P2, PT, PT, PT, PT, 0x80, 0x8 ;  /* 0x000000000008781c */ /* 0x000fe20003f4f070 */
[----:B------:R-:W-:Y:S02]  /*3340*/  UIADD3 UR17, UPT, UPT, UR14, 0x1, URZ ;  /* 0x000000010e117890 */ /* 0x000fe4000fffe0ff */
[----:B------:R-:W-:Y:S02]  /*3350*/  ULEA UR24, UR14, UR12, 0xa ;  /* 0x0000000c0e187291 */ /* 0x000fe4000f8e50ff */
[----:B------:R-:W-:Y:S01]  /*3360*/  UISETP.NE.AND UP2, UPT, UR17, 0x7, UPT ;  /* 0x000000071100788c */ /* 0x000fe2000bf45270 */
[----:B------:R-:W-:Y:S01]  /*3370*/  PLOP3.LUT P0, PT, PT, PT, UP1, 0x80, 0x8 ;  /* 0x000000000008781c */ /* 0x000fe20003f0f018 */
[----:B------:R-:W-:Y:S02]  /*3380*/  ULEA UR26, UR14, UR11, 0x9 ;  /* 0x0000000b0e1a7291 */ /* 0x000fe4000f8e48ff */
[----:B------:R-:W-:Y:S02]  /*3390*/  USEL UR13, URZ, 0x1, UP2 ;  /* 0x00000001ff0d7887 */ /* 0x000fe40009000000 */
[----:B------:R-:W-:Y:S02]  /*33a0*/  USEL UR17, UR17, URZ, UP2 ;  /* 0x000000ff11117287 */ /* 0x000fe40009000000 */
[----:B------:R-:W-:Y:S02]  /*33b0*/  UIADD3 UR30, UPT, UPT, UR24, 0x2, URZ ;  /* 0x00000002181e7890 */ /* 0x000fe4000fffe0ff */
[----:B------:R-:W-:Y:S01]  /*33c0*/  @UP1 ULEA UR4, UR17, UR6, 0x3 ;  /* 0x0000000611041291 */ /* 0x000fe2000f8e18ff */
[----:B------:R-:W-:Y:S01]  /*33d0*/  LOP3.LUT R8, R8, UR13, RZ, 0x3c, !PT ;  /* 0x0000000d08087c12 */ /* 0x000fe2000f8e3cff */
[----:B------:R-:W-:Y:S02]  /*33e0*/  UIADD3 UR28, UPT, UPT, UR26, 0x2, URZ ;  /* 0x000000021a1c7890 */ /* 0x000fe4000fffe0ff */
[----:B------:R-:W-:Y:S01]  /*33f0*/  UIADD3 UR7, UPT, UPT, UR7, 0x38, URZ ;  /* 0x0000003807077890 */ /* 0x000fe2000fffe0ff */
[----:B-1----:R-:W-:Y:S01]  /*3400*/  @P0 SHF.L.U32 R0, R8, 0x1f, RZ ;  /* 0x0000001f08000819 */ /* 0x002fe200000006ff */
[----:B------:R-:W-:Y:S01]  /*3410*/  UMOV UR25, 0x80004020 ;  /* 0x8000402000197882 */ /* 0x000fe20000000000 */
[----:B------:R-:W-:Y:S01]  /*3420*/  UMOV UR27, 0x80004020 ;  /* 0x80004020001b7882 */ /* 0x000fe20000000000 */
[----:B------:R-:W-:Y:S01]  /*3430*/  UMOV UR31, 0x80004020 ;  /* 0x80004020001f7882 */ /* 0x000fe20000000000 */
[----:B------:R2:W4:Y:S01]  /*3440*/  @P0 SYNCS.PHASECHK.TRANS64.TRYWAIT P2, [UR4], R0 ;  /* 0x00000000ff0005a7 */ /* 0x0005220008041104 */
[----:B------:R-:W-:Y:S01]  /*3450*/  UIADD3 UR15, UPT, UPT, UR15, -0x1, URZ ;  /* 0xffffffff0f0f7890 */ /* 0x000fe2000fffe0ff */
[----:B------:R2:W-:Y:S01]  /*3460*/  UTCQMMA gdesc[UR26], gdesc[UR24], tmem[UR9], tmem[UR22], idesc[UR23], UP4 ;  /* 0x00ff16181a0075ea */ /* 0x0005e2000a000309 */
[----:B------:R-:W-:Y:S01]  /*3470*/  UPLOP3.LUT UP4, UPT, UPT, UPT, UPT, 0x80, 0x8 ;  /* 0x000000000008789c */ /* 0x000fe20003f8f070 */
[----:B------:R-:W-:Y:S01]  /*3480*/  UMOV UR29, 0x80004020 ;  /* 0x80004020001d7882 */ /* 0x000fe20000000000 */
[----:B------:R-:W-:Y:S01]  /*3490*/  UMOV UR14, UR17 ;  /* 0x00000011000e7c82 */ /* 0x000fe20008000000 */
[----:B------:R2:W-:Y:S01]  /*34a0*/  UTCQMMA gdesc[UR28], gdesc[UR30], tmem[UR9], tmem[UR20], idesc[UR21], UPT ;  /* 0x00ff141e1c0075ea */ /* 0x0005e2000b800309 */
[----:B------:R2:W-:Y:S01]  /*34b0*/  UTCBAR [UR7], URZ ;  /* 0x000000ff070073e9 */ /* 0x0005e200080000ff */
[----:B------:R-:W-:Y:S06]  /*34c0*/  BRA.U UP0, `(.L_x_61) ;  /* 0xfffffffd00787547 */ /* 0x000fec000b83ffff */
.L_x_58:
[----:B------:R-:W-:Y:S01]  /*34d0*/  UIADD3 UR18, UPT, UPT, UR18, 0x1, URZ ;  /* 0x0000000112127890 */ /* 0x000fe2000fffe0ff */
[C---:B------:R-:W-:Y:S01]  /*34e0*/  ISETP.NE.AND P0, PT, R10.reuse, 0x2, PT ;  /* 0x000000020a00780c */ /* 0x040fe20003f05270 */
[----:B------:R-:W-:Y:S02]  /*34f0*/  UIADD3 UR8, UPT, UPT, UR8, 0xe0, URZ ;  /* 0x000000e008087890 */ /* 0x000fe4000fffe0ff */
[----:B------:R-:W-:Y:S01]  /*3500*/  UISETP.NE.AND UP0, UPT, UR18, 0x2, UPT ;  /* 0x000000021200788c */ /* 0x000fe2000bf05270 */
[----:B-12---:R-:W-:Y:S02]  /*3510*/  SEL R0, RZ, 0x1, P0 ;  /* 0x00000001ff007807 */ /* 0x006fe40000000000 */
[----:B------:R-:W-:Y:S01]  /*3520*/  SEL R10, R10, RZ, P0 ;  /* 0x000000ff0a0a7207 */ /* 0x000fe20000000000 */
[----:B------:R-:W-:Y:S01]  /*3530*/  USEL UR4, URZ, 0x1, UP0 ;  /* 0x00000001ff047887 */ /* 0x000fe20008000000 */
[----:B------:R-:W-:Y:S01]  /*3540*/  LOP3.LUT R9, R9, R0, RZ, 0x3c, !PT ;  /* 0x0000000009097212 */ /* 0x000fe200078e3cff */
[----:B------:R-:W-:Y:S01]  /*3550*/  USEL UR18, UR18, URZ, UP0 ;  /* 0x000000ff12127287 */ /* 0x000fe20008000000 */
[----:B------:R1:W-:Y:S03]  /*3560*/  UTCBAR [UR8], URZ ;  /* 0x000000ff080073e9 */ /* 0x0003e600080000ff */
[----:B------:R-:W-:Y:S01]  /*3570*/  LOP3.LUT R11, R11, UR4, RZ, 0x3c, !PT ;  /* 0x000000040b0b7c12 */ /* 0x000fe2000f8e3cff */
[----:B------:R-:W-:Y:S07]  /*3580*/  @P1 BRA `(.L_x_62) ;  /* 0xfffffff800c81947 */ /* 0x000fee000383ffff */
[----:B------:R-:W2:Y:S01]  /*3590*/  S2UR UR4, SR_CgaCtaId ;  /* 0x00000000000479c3 */ /* 0x000ea20000008800 */
[----:B------:R-:W-:Y:S01]  /*35a0*/  ELECT P0, URZ, PT ;  /* 0x0000000000ff782f */ /* 0x000fe20003800000 */
[----:B------:R-:W-:Y:S01]  /*35b0*/  IMAD.MOV.U32 R0, RZ, RZ, 0x1 ;  /* 0x00000001ff007424 */ /* 0x000fe200078e00ff */
[----:B------:R-:W-:Y:S01]  /*35c0*/  UIADD3 UR6, UPT, UPT, UR6, 0xf0, URZ ;  /* 0x000000f006067890 */ /* 0x000fe2000fffe0ff */
[----:B------:R-:W-:Y:S01]  /*35d0*/  SHF.L.U32 R3, R11, 0x1f, RZ ;  /* 0x0000001f0b037819 */ /* 0x000fe200000006ff */
[----:B------:R-:W-:-:S03]  /*35e0*/  UMOV UR5, 0x40 ;  /* 0x0000004000057882 */ /* 0x000fc60000000000 */
[----:B------:R-:W-:Y:S01]  /*35f0*/  UVIRTCOUNT.DEALLOC.SMPOOL 0x80 ;  /* 0x000000800000784c */ /* 0x000fe20000000000 */
[----:B--2---:R-:W-:Y:S02]  /*3600*/  ULEA UR4, UR4, UR5, 0x18 ;  /* 0x0000000504047291 */ /* 0x004fe4000f8ec0ff */
[----:B------:R-:W-:-:S07]  /*3610*/  ULEA UR5, UR18, UR6, 0x3 ;  /* 0x0000000612057291 */ /* 0x000fce000f8e18ff */
[----:B------:R2:W-:Y:S02]  /*3620*/  @P0 STS.U8 [UR4+0x1c], R0 ;  /* 0x00001c00ff000988 */ /* 0x0005e40008000004 */
[----:B------:R-:W3:Y:S02]  /*3630*/  SYNCS.PHASECHK.TRANS64.TRYWAIT P0, [UR5], R3 ;  /* 0x00000003ff0075a7 */ /* 0x000ee40008001105 */
[----:B--23--:R-:W-:Y:S05]  /*3640*/  @!P0 BRA `(.L_x_63) ;  /* 0x0000008000308947 */ /* 0x00cfea0003800000 */
.L_x_155:
[----:B------:R-:W-:-:S04]  /*3650*/  UIADD3 UR7, UPT, UPT, UR18, 0x1, URZ ;  /* 0x0000000112077890 */ /* 0x000fc8000fffe0ff */
[----:B------:R-:W-:-:S04]  /*3660*/  UISETP.NE.AND UP0, UPT, UR7, 0x2, UPT ;  /* 0x000000020700788c */ /* 0x000fc8000bf05270 */
[----:B------:R-:W-:Y:S02]  /*3670*/  USEL UR5, URZ, 0x1, UP0 ;  /* 0x00000001ff057887 */ /* 0x000fe40008000000 */
[----:B------:R-:W-:-:S04]  /*3680*/  USEL UR7, UR7, URZ, UP0 ;  /* 0x000000ff07077287 */ /* 0x000fc80008000000 */
[----:B------:R-:W-:Y:S01]  /*3690*/  ULEA UR7, UR7, UR6, 0x3 ;  /* 0x0000000607077291 */ /* 0x000fe2000f8e18ff */
[----:B--2---:R-:W-:-:S04]  /*36a0*/  LOP3.LUT R3, R11, UR5, RZ, 0x3c, !PT ;  /* 0x000000050b037c12 */ /* 0x004fc8000f8e3cff */
[----:B------:R-:W-:-:S04]  /*36b0*/  SHF.L.U32 R3, R3, 0x1f, RZ ;  /* 0x0000001f03037819 */ /* 0x000fc800000006ff */
[----:B------:R-:W2:Y:S02]  /*36c0*/  SYNCS.PHASECHK.TRANS64.TRYWAIT P0, [UR7], R3 ;  /* 0x00000003ff0075a7 */ /* 0x000ea40008001107 */
[----:B--2---:R-:W-:Y:S05]  /*36d0*/  @!P0 BRA `(.L_x_64) ;  /* 0x0000008000248947 */ /* 0x004fea0003800000 */
.L_x_157:
[----:B------:R-:W-:Y:S01]  /*36e0*/  NOP ;  /* 0x0000000000007918 */ /* 0x000fe20000000000 */
[----:B--2---:R-:W2:Y:S01]  /*36f0*/  LDS R0, [UR4+0x14] ;  /* 0x00001404ff007984 */ /* 0x004ea20008000800 */
[----:B------:R-:W-:Y:S01]  /*3700*/  ULOP3.LUT UR6, UR19, 0xffff, URZ, 0xc0, !UPT ;  /* 0x0000ffff13067892 */ /* 0x000fe2000f8ec0ff */
[----:B-1----:R-:W-:Y:S01]  /*3710*/  UMOV UR8, 0xffff ;  /* 0x0000ffff00087882 */ /* 0x002fe20000000000 */
[----:B------:R-:W-:Y:S02]  /*3720*/  UMOV UR5, 0x1 ;  /* 0x0000000100057882 */ /* 0x000fe40000000000 */
[----:B------:R-:W-:-:S04]  /*3730*/  USHF.R.U32.HI UR6, URZ, 0x5, UR6 ;  /* 0x00000005ff067899 */ /* 0x000fc80008011606 */
[----:B------:R-:W-:Y:S02]  /*3740*/  USHF.L.U32 UR8, UR8, UR6, URZ ;  /* 0x0000000608087299 */ /* 0x000fe400080006ff */
[----:B------:R-:W-:-:S04]  /*3750*/  USHF.L.U32 UR5, UR5, UR6, URZ ;  /* 0x0000000605057299 */ /* 0x000fc800080006ff */
[----:B--2---:R-:W-:-:S04]  /*3760*/  LOP3.LUT R0, R0, UR8, RZ, 0xc0, !PT ;  /* 0x0000000800007c12 */ /* 0x004fc8000f8ec0ff */
[----:B------:R-:W-:-:S13]  /*3770*/  ISETP.NE.AND P0, PT, R0, UR8, PT ;  /* 0x0000000800007c0c */ /* 0x000fda000bf05270 */
[----:B------:R-:W-:Y:S05]  /*3780*/  @P0 BRA `(.L_x_65) ;  /* 0x0000000000580947 */ /* 0x000fea0003800000 */
[----:B------:R-:W1:Y:S02]  /*3790*/  LDS R0, [UR4+0x18] ;  /* 0x00001804ff007984 */ /* 0x000e640008000800 */
[----:B-1----:R-:W-:-:S04]  /*37a0*/  LOP3.LUT R0, R0, UR5, RZ, 0xc0, !PT ;  /* 0x0000000500007c12 */ /* 0x002fc8000f8ec0ff */
[----:B------:R-:W-:-:S13]  /*37b0*/  ISETP.NE.AND P0, PT, R0, UR5, PT ;  /* 0x0000000500007c0c */ /* 0x000fda000bf05270 */
[----:B------:R-:W-:Y:S05]  /*37c0*/  @P0 BRA `(.L_x_66) ;  /* 0x00000000003c0947 */ /* 0x000fea0003800000 */
[----:B------:R-:W1:Y:S01]  /*37d0*/  S2R R2, SR_LANEID ;  /* 0x0000000000027919 */ /* 0x000e620000000000 */
[----:B------:R-:W-:Y:S01]  /*37e0*/  ULOP3.LUT UR8, URZ, UR8, URZ, 0x33, !UPT ;  /* 0x00000008ff087292 */ /* 0x000fe2000f8e33ff */
[----:B------:R-:W-:Y:S01]  /*37f0*/  LOP3.LUT R4, RZ, UR5, RZ, 0x33, !PT ;  /* 0x00000005ff047c12 */ /* 0x000fe2000f8e33ff */
[----:B------:R-:W-:Y:S02]  /*3800*/  VOTEU.ANY UR7, UPT, PT ;  /* 0x0000000000077886 */ /* 0x000fe400038e0100 */
[----:B------:R-:W-:Y:S01]  /*3810*/  UFLO.U32 UR7, UR7 ;  /* 0x00000007000772bd */ /* 0x000fe200080e0000 */
[----:B------:R-:W2:Y:S01]  /*3820*/  REDUX UR5, R4 ;  /* 0x00000000040573c4 */ /* 0x000ea20000000000 */
[----:B------:R-:W-:-:S06]  /*3830*/  IMAD.U32 R0, RZ, RZ, UR8 ;  /* 0x00000008ff007e24 */ /* 0x000fcc000f8e00ff */
[----:B------:R3:W-:Y:S01]  /*3840*/  UTCATOMSWS.AND URZ, UR8 ;  /* 0x0000000800ff79e3 */ /* 0x0007e20008000000 */
[----:B------:R-:W4:Y:S01]  /*3850*/  REDUX UR6, R0 ;  /* 0x00000000000673c4 */ /* 0x000f220000000000 */
[----:B-1----:R-:W-:Y:S01]  /*3860*/  ISETP.EQ.U32.AND P0, PT, R2, UR7, PT ;  /* 0x0000000702007c0c */ /* 0x002fe2000bf02070 */
[----:B--2---:R-:W-:Y:S01]  /*3870*/  IMAD.U32 R2, RZ, RZ, UR5 ;  /* 0x00000005ff027e24 */ /* 0x004fe2000f8e00ff */
[----:B----4-:R-:W-:-:S11]  /*3880*/  MOV R3, UR6 ;  /* 0x0000000600037c02 */ /* 0x010fd60008000f00 */
[----:B------:R3:W-:Y:S04]  /*3890*/  @P0 ATOMS.AND RZ, [UR4+0x14], R3 ;  /* 0x00001403ffff098c */ /* 0x0007e8000a800004 */
[----:B------:R3:W-:Y:S01]  /*38a0*/  @P0 ATOMS.AND RZ, [UR4+0x18], R2 ;  /* 0x00001802ffff098c */ /* 0x0007e2000a800004 */
[----:B------:R-:W-:Y:S05]  /*38b0*/  BRA `(.L_x_67) ;  /* 0x0000000000147947 */ /* 0x000fea0003800000 */
.L_x_66:
[----:B------:R-:W-:Y:S02]  /*38c0*/  MOV R2, 0x38e0 ;  /* 0x000038e000027802 */ /* 0x000fe40000000f00 */
[----:B----45:R-:W-:Y:S05]  /*38d0*/  CALL.REL.NOINC `($__internal_0_$__cuda_sm10x_tcgen05_guardrail_trap_col_being_dealloced_not_returned_by_alloc) ;  /* 0x0000008400087944 */ /* 0x030fea0003c00000 */
[----:B------:R-:W-:Y:S05]  /*38e0*/  BRA `(.L_x_67) ;  /* 0x0000000000087947 */ /* 0x000fea0003800000 */
.L_x_65:
[----:B------:R-:W-:Y:S02]  /*38f0*/  MOV R2, 0x3910 ;  /* 0x0000391000027802 */ /* 0x000fe40000000f00 */
[----:B----45:R-:W-:Y:S05]  /*3900*/  CALL.REL.NOINC `($__internal_2_$__cuda_sm10x_tcgen05_guardrail_trap_unallocated_columns_being_dealloced) ;  /* 0x0000008400147944 */ /* 0x030fea0003c00000 */
.L_x_67:
[----:B------:R-:W-:Y:S01]  /*3910*/  NOP ;  /* 0x0000000000007918 */ /* 0x000fe20000000000 */
[----:B---3--:R-:W-:Y:S05]  /*3920*/  EXIT ;  /* 0x000000000000794d */ /* 0x008fea0003800000 */
.L_x_51:
[----:B------:R-:W-:-:S09]  /*3930*/  UISETP.NE.OR UP2, UPT, UR8, 0x3, !UP2 ;  /* 0x000000030800788c */ /* 0x000fd2000d745670 */
[----:B------:R-:W-:Y:S05]  /*3940*/  BRA.U UP2, `(.L_x_68) ;  /* 0x0000001102147547 */ /* 0x000fea000b800000 */
[----:B------:R-:W1:Y:S01]  /*3950*/  LDC R0, c[0x0][0xb30] ;  /* 0x0002cc00ff007b82 */ /* 0x000e620000000800 */
[----:B------:R-:W2:Y:S01]  /*3960*/  LDCU.64 UR8, c[0x0][0x888] ;  /* 0x00011100ff0877ac */ /* 0x000ea20008000a00 */
[----:B------:R-:W-:Y:S02]  /*3970*/  HFMA2 R29, -RZ, RZ, 0, 0 ;  /* 0x00000000ff1d7431 */ /* 0x000fe400000001ff */
[----:B------:R-:W-:Y:S01]  /*3980*/  IMAD.MOV.U32 R31, RZ, RZ, 0x1 ;  /* 0x00000001ff1f7424 */ /* 0x000fe200078e00ff */
[----:B------:R-:W-:Y:S01]  /*3990*/  MOV R23, 0x2000 ;  /* 0x0000200000177802 */ /* 0x000fe20000000f00 */
[----:B------:R-:W4:Y:S01]  /*39a0*/  LDCU.64 UR4, c[0x0][0x890] ;  /* 0x00011200ff0477ac */ /* 0x000f220008000a00 */
[----:B------:R-:W-:Y:S01]  /*39b0*/  IMAD.MOV.U32 R30, RZ, RZ, RZ ;  /* 0x000000ffff1e7224 */ /* 0x000fe200078e00ff */
[----:B------:R-:W3:Y:S01]  /*39c0*/  LDC R19, c[0x0][0x370] ;  /* 0x0000dc00ff137b82 */ /* 0x000ee20000000800 */
[----:B------:R-:W-:Y:S01]  /*39d0*/  UMOV UR7, 0x400 ;  /* 0x0000040000077882 */ /* 0x000fe20000000000 */
[----:B------:R-:W-:-:S02]  /*39e0*/  UPLOP3.LUT UP1, UPT, UPT, UPT, UPT, 0x40, 0x4 ;  /* 0x000000000004789c */ /* 0x000fc40003f2e870 */
[----:B------:R-:W-:-:S04]  /*39f0*/  ULEA UR7, UR37, UR7, 0x18 ;  /* 0x0000000725077291 */ /* 0x000fc8000f8ec0ff */
[----:B------:R-:W3:Y:S01]  /*3a00*/  LDC R2, c[0x0][0xb0c] ;  /* 0x0002c300ff027b82 */ /* 0x000ee20000000800 */
[----:B------:R-:W-:Y:S02]  /*3a10*/  UIADD3 UR13, UPT, UPT, UR7, 0x88, URZ ;  /* 0x00000088070d7890 */ /* 0x000fe4000fffe0ff */
[----:B--2---:R-:W-:Y:S02]  /*3a20*/  UISETP.NE.U32.AND UP2, UPT, UR8, URZ, UPT ;  /* 0x000000ff0800728c */ /* 0x004fe4000bf45070 */
[----:B------:R-:W-:Y:S02]  /*3a30*/  UIADD3 UR33, UPT, UPT, UR7, 0x70, URZ ;  /* 0x0000007007217890 */ /* 0x000fe4000fffe0ff */
[----:B----4-:R-:W-:Y:S01]  /*3a40*/  UISETP.NE.U32.AND UP3, UPT, UR4, URZ, UPT ;  /* 0x000000ff0400728c */ /* 0x010fe2000bf65070 */
[----:B------:R-:W2:Y:S01]  /*3a50*/  LDC R18, c[0x0][0xb20] ;  /* 0x0002c800ff127b82 */ /* 0x000ea20000000800 */
[----:B-1----:R-:W-:Y:S01]  /*3a60*/  ISETP.NE.AND P1, PT, R0, 0x1, PT ;  /* 0x000000010000780c */ /* 0x002fe20003f25270 */
[----:B------:R-:W-:-:S02]  /*3a70*/  UISETP.NE.AND.EX UP2, UPT, UR9, URZ, UPT, UP2 ;  /* 0x000000ff0900728c */ /* 0x000fc4000bf45320 */
[----:B------:R-:W-:Y:S02]  /*3a80*/  UIADD3 UR25, UPT, UPT, UR7, 0x78, URZ ;  /* 0x0000007807197890 */ /* 0x000fe4000fffe0ff */
[----:B------:R-:W-:Y:S02]  /*3a90*/  UIADD3 UR17, UPT, UPT, UR7, 0x80, URZ ;  /* 0x0000008007117890 */ /* 0x000fe4000fffe0ff */
[----:B------:R-:W1:Y:S01]  /*3aa0*/  LDC.64 R32, c[0x0][0x348] ;  /* 0x0000d200ff207b82 */ /* 0x000e620000000a00 */
[----:B------:R-:W-:Y:S02]  /*3ab0*/  UPRMT UR13, UR37, 0x654, UR13 ;  /* 0x00000654250d7896 */ /* 0x000fe4000800000d */
[----:B------:R-:W-:-:S05]  /*3ac0*/  UISETP.NE.AND.EX UP3, UPT, UR5, URZ, UPT, UP3 ;  /* 0x000000ff0500728c */ /* 0x000fca000bf65330 */
[----:B------:R-:W4:Y:S08]  /*3ad0*/  LDC.64 R16, c[0x0][0xb10] ;  /* 0x0002c400ff107b82 */ /* 0x000f300000000a00 */
[----:B------:R-:W1:Y:S08]  /*3ae0*/  LDC.64 R6, c[0x0][0xb18] ;  /* 0x0002c600ff067b82 */ /* 0x000e700000000a00 */
[----:B------:R-:W1:Y:S08]  /*3af0*/  LDC.64 R4, c[0x0][0xb28] ;  /* 0x0002ca00ff047b82 */ /* 0x000e700000000a00 */
[----:B--23--:R-:W1:Y:S02]  /*3b00*/  LDC R22, c[0x0][0x374] ;  /* 0x0000dd00ff167b82 */ /* 0x00ce640000000800 */
.L_x_79:
[C---:B------:R-:W-:Y:S02]  /*3b10*/  LEA R0, R30.reuse, UR7, 0x3 ;  /* 0x000000071e007c11 */ /* 0x040fe4000f8e18ff */
[----:B------:R-:W-:Y:S02]  /*3b20*/  SHF.L.U32 R3, R29, 0x1f, RZ ;  /* 0x0000001f1d037819 */ /* 0x000fe400000006ff */
[----:B------:R-:W-:Y:S02]  /*3b30*/  LEA R24, R30, UR7, 0x4 ;  /* 0x000000071e187c11 */ /* 0x000fe4000f8e20ff */
[----:B--2---:R-:W2:Y:S02]  /*3b40*/  SYNCS.PHASECHK.TRANS64.TRYWAIT P0, [R0+URZ+0xc0], R3 ;  /* 0x0000c003000075a7 */ /* 0x004ea400080011ff */
[----:B--2---:R-:W-:Y:S05]  /*3b50*/  @!P0 BRA `(.L_x_69) ;  /* 0x0000007c001c8947 */ /* 0x004fea0003800000 */
.L_x_158:
[----:B------:R-:W-:Y:S01]  /*3b60*/  ISETP.GE.AND P0, PT, R72, 0x1, PT ;  /* 0x000000014800780c */ /* 0x000fe20003f06270 */
[----:B------:R-:W3:Y:S01]  /*3b70*/  LDS.128 R24, [R24+0x130] ;  /* 0x0001300018187984 */ /* 0x000ee20000000c00 */
[----:B--2---:R-:W-:Y:S01]  /*3b80*/  VIADD R0, R0, 0xd0 ;  /* 0x000000d000007836 */ /* 0x004fe20000000000 */
[----:B------:R-:W-:Y:S01]  /*3b90*/  @!PT LDS RZ, [RZ] ;  /* 0x00000000fffff984 */ /* 0x000fe20000000800 */
[----:B------:R-:W-:Y:S01]  /*3ba0*/  @!PT LDS RZ, [RZ] ;  /* 0x00000000fffff984 */ /* 0x000fe20000000800 */
[----:B------:R-:W-:Y:S01]  /*3bb0*/  @!PT LDS RZ, [RZ] ;  /* 0x00000000fffff984 */ /* 0x000fe20000000800 */
[----:B------:R-:W-:Y:S01]  /*3bc0*/  @!PT LDS RZ, [RZ] ;  /* 0x00000000fffff984 */ /* 0x000fe20000000800 */
[----:B------:R2:W-:Y:S06]  /*3bd0*/  MEMBAR.ALL.CTA ;  /* 0x0000000000007992 */ /* 0x0005ec0000008000 */
[----:B--2---:R-:W2:Y:S01]  /*3be0*/  FENCE.VIEW.ASYNC.S ;  /* 0x00000000000073c6 */ /* 0x004ea20000000000 */
[----:B------:R-:W-:Y:S04]  /*3bf0*/  PRMT R0, RZ, 0x654, R0 ;  /* 0x00000654ff007816 */ /* 0x000fe80000000000 */
[----:B--2---:R2:W-:Y:S01]  /*3c00*/  SYNCS.ARRIVE.TRANS64.RED.A1T0 RZ, [R0+URZ], RZ ;  /* 0x000000ff00ff79a7 */ /* 0x0045e200081004ff */
[----:B---3--:R-:W-:Y:S11]  /*3c10*/  LOP3.LUT P3, RZ, R26, 0x1, RZ, 0xc0, !PT ;  /* 0x000000011aff7812 */ /* 0x008ff6000786c0ff */
[----:B------:R-:W-:Y:S02]  /*3c20*/  @!UPT UIADD3 URZ, UPT, UPT, URZ, URZ, URZ ;  /* 0x000000fffffff290 */ /* 0x000fe4000fffe0ff */
[----:B------:R-:W-:Y:S02]  /*3c30*/  @P3 MOV R13, R24 ;  /* 0x00000018000d3202 */ /* 0x000fe40000000f00 */
[----:B------:R-:W-:Y:S01]  /*3c40*/  @P3 LOP3.LUT R8, R25, 0xffff, RZ, 0xc0, !PT ;  /* 0x0000ffff19083812 */ /* 0x000fe200078ec0ff */
[----:B--2---:R-:W-:Y:S06]  /*3c50*/  @!P0 BRA `(.L_x_70) ;  /* 0x0000000000a48947 */ /* 0x004fec0003800000 */
[----:B-1----:R-:W-:Y:S01]  /*3c60*/  IMAD.HI.U32 R35, R22, R7, RZ ;  /* 0x0000000716237227 */ /* 0x002fe200078e00ff */
[----:B------:R-:W-:Y:S02]  /*3c70*/  ISETP.NE.AND P0, PT, R6, 0x1, PT ;  /* 0x000000010600780c */ /* 0x000fe40003f05270 */
[----:B------:R-:W-:Y:S01]  /*3c80*/  ISETP.NE.AND P2, PT, R72, 0x1, PT ;  /* 0x000000014800780c */ /* 0x000fe20003f45270 */
[----:B----4-:R-:W-:Y:S01]  /*3c90*/  IMAD.HI.U32 R34, R19, R16, RZ ;  /* 0x0000001013227227 */ /* 0x010fe200078e00ff */
[----:B------:R-:W-:Y:S02]  /*3ca0*/  SHF.R.U32.HI R35, RZ, R18, R35 ;  /* 0x00000012ff237219 */ /* 0x000fe40000011623 */
[----:B------:R-:W-:Y:S01]  /*3cb0*/  ISETP.NE.AND P4, PT, R2, 0x1, PT ;  /* 0x000000010200780c */ /* 0x000fe20003f85270 */
[----:B------:R-:W-:Y:S01]  /*3cc0*/  IMAD.HI.U32 R36, R13, R16, RZ ;  /* 0x000000100d247227 */ /* 0x000fe200078e00ff */
[----:B------:R-:W-:Y:S02]  /*3cd0*/  SHF.R.U32.HI R34, RZ, R17, R34 ;  /* 0x00000011ff227219 */ /* 0x000fe40000011622 */
[----:B------:R-:W-:Y:S01]  /*3ce0*/  SEL R3, R22, R35, !P0 ;  /* 0x0000002316037207 */ /* 0x000fe20004000000 */
[C---:B------:R-:W-:Y:S01]  /*3cf0*/  IMAD.HI.U32 R35, R8.reuse, R7, RZ ;  /* 0x0000000708237227 */ /* 0x040fe200078e00ff */
[----:B------:R-:W-:Y:S02]  /*3d00*/  SEL R11, R19, R34, !P4 ;  /* 0x00000022130b7207 */ /* 0x000fe40006000000 */
[----:B------:R-:W-:Y:S01]  /*3d10*/  SHF.R.U32.HI R36, RZ, R17, R36 ;  /* 0x00000011ff247219 */ /* 0x000fe20000011624 */
[----:B------:R-:W-:Y:S01]  /*3d20*/  IMAD.HI.U32 R38, R3, R4, RZ ;  /* 0x0000000403267227 */ /* 0x000fe200078e00ff */
[----:B------:R-:W-:Y:S03]  /*3d30*/  SHF.R.U32.HI R35, RZ, R18, R35 ;  /* 0x00000012ff237219 */ /* 0x000fe60000011623 */
[----:B------:R-:W-:Y:S01]  /*3d40*/  IMAD.HI.U32 R34, R11, R4, RZ ;  /* 0x000000040b227227 */ /* 0x000fe200078e00ff */
[----:B------:R-:W-:Y:S02]  /*3d50*/  @P2 SHF.R.U32.HI R3, RZ, R5, R38 ;  /* 0x00000005ff032219 */ /* 0x000fe40000011626 */
[----:B------:R-:W-:Y:S02]  /*3d60*/  SEL R9, R8, R35, !P0 ;  /* 0x0000002308097207 */ /* 0x000fe40004000000 */
[----:B------:R-:W-:Y:S01]  /*3d70*/  @P2 SHF.R.U32.HI R11, RZ, R5, R34 ;  /* 0x00000005ff0b2219 */ /* 0x000fe20000011622 */
[C---:B------:R-:W-:Y:S01]  /*3d80*/  IMAD R10, R72.reuse, R3, RZ ;  /* 0x00000003480a7224 */ /* 0x040fe200078e02ff */
[----:B------:R-:W-:Y:S01]  /*3d90*/  SEL R3, R13, R36, !P4 ;  /* 0x000000240d037207 */ /* 0x000fe20006000000 */
[C---:B------:R-:W-:Y:S03]  /*3da0*/  IMAD.HI.U32 R14, R9.reuse, R4, RZ ;  /* 0x00000004090e7227 */ /* 0x040fe600078e00ff */
[----:B------:R-:W-:Y:S01]  /*3db0*/  ISETP.GE.AND P0, PT, R9, R10, PT ;  /* 0x0000000a0900720c */ /* 0x000fe20003f06270 */
[C---:B------:R-:W-:Y:S01]  /*3dc0*/  IMAD R12, R72.reuse, R11, RZ ;  /* 0x0000000b480c7224 */ /* 0x040fe200078e02ff */
[-C--:B------:R-:W-:Y:S04]  /*3dd0*/  SHF.R.U32.HI R14, RZ, R5.reuse, R14 ;  /* 0x00000005ff0e7219 */ /* 0x080fe8000001160e */
[----:B------:R-:W-:Y:S02]  /*3de0*/  ISETP.GE.OR P0, PT, R3, R12, P0 ;  /* 0x0000000c0300720c */ /* 0x000fe40000706670 */
[----:B------:R-:W-:Y:S05]  /*3df0*/  SEL R15, R9, R14, !P2 ;  /* 0x0000000e090f7207 */ /* 0x000fea0005000000 */
[----:B------:R-:W-:Y:S04]  /*3e00*/  IMAD.MOV R14, RZ, RZ, -R15 ;  /* 0x000000ffff0e7224 */ /* 0x000fe800078e0a0f */
[----:B------:R-:W-:Y:S02]  /*3e10*/  IMAD R14, R72, R14, R9 ;  /* 0x0000000e480e7224 */ /* 0x000fe400078e0209 */
[C---:B------:R-:W-:Y:S05]  /*3e20*/  @!P0 IMAD.HI.U32 R10, R3.reuse, R4, RZ ;  /* 0x00000004030a8227 */ /* 0x040fea00078e00ff */
[----:B------:R-:W-:Y:S04]  /*3e30*/  @!P0 SHF.R.U32.HI R10, RZ, R5, R10 ;  /* 0x00000005ff0a8219 */ /* 0x000fe8000001160a */
[----:B------:R-:W-:Y:S01]  /*3e40*/  @!P0 SEL R0, R3, R10, !P2 ;  /* 0x0000000a03008207 */ /* 0x000fe20005000000 */
[----:B------:R-:W-:Y:S03]  /*3e50*/  IMAD.MOV R10, RZ, RZ, -R3 ;  /* 0x000000ffff0a7224 */ /* 0x000fe600078e0a03 */
[----:B------:R-:W-:Y:S01]  /*3e60*/  @!P0 IADD3 R15, PT, PT, R15, -R0, RZ ;  /* 0x800000000f0f8210 */ /* 0x000fe20007ffe0ff */
[----:B------:R-:W-:Y:S01]  /*3e70*/  @!P0 IMAD R0, R11, R14, R0 ;  /* 0x0000000e0b008224 */ /* 0x000fe200078e0200 */
[----:B------:R-:W-:Y:S01]  /*3e80*/  IADD3 R11, PT, PT, -R9, RZ, RZ ;  /* 0x000000ff090b7210 */ /* 0x000fe20007ffe1ff */
[----:B------:R-:W-:Y:S02]  /*3e90*/  IMAD R13, R2, R10, R13 ;  /* 0x0000000a020d7224 */ /* 0x000fe400078e020d */
[----:B------:R-:W-:Y:S02]  /*3ea0*/  @!P0 IMAD R9, R15, R72, R3 ;  /* 0x000000480f098224 */ /* 0x000fe400078e0203 */
[----:B------:R-:W-:Y:S02]  /*3eb0*/  @!P0 IMAD.MOV.U32 R3, RZ, RZ, R0 ;  /* 0x000000ffff038224 */ /* 0x000fe400078e0000 */
[----:B------:R-:W-:Y:S02]  /*3ec0*/  IMAD R8, R6, R11, R8 ;  /* 0x0000000b06087224 */ /* 0x000fe400078e0208 */
[----:B------:R-:W-:Y:S02]  /*3ed0*/  IMAD R13, R3, R2, R13 ;  /* 0x00000002030d7224 */ /* 0x000fe400078e020d */
[----:B------:R-:W-:Y:S02]  /*3ee0*/  IMAD R8, R9, R6, R8 ;  /* 0x0000000609087224 */ /* 0x000fe400078e0208 */
.L_x_70:
[----:B------:R-:W-:Y:S05]  /*3ef0*/  BRA.U UP1, `(.L_x_71) ;  /* 0x0000000101107547 */ /* 0x000fea000b800000 */
[----:B------:R-:W-:Y:S04]  /*3f00*/  MOV R0, UR6 ;  /* 0x0000000600007c02 */ /* 0x000fe80008000f00 */
[----:B------:R-:W-:Y:S04]  /*3f10*/  SHF.L.U32 R3, R0, 0x1f, RZ ;  /* 0x0000001f00037819 */ /* 0x000fe800000006ff */
[----:B------:R-:W2:Y:S02]  /*3f20*/  SYNCS.PHASECHK.TRANS64.TRYWAIT P0, [UR7+0xb8], R3 ;  /* 0x0000b803ff0075a7 */ /* 0x000ea40008001107 */
[----:B--2---:R-:W-:Y:S05]  /*3f30*/  @!P0 BRA `(.L_x_72) ;  /* 0x0000007800388947 */ /* 0x004fea0003800000 */
.L_x_71:
[----:B------:R-:W-:Y:S02]  /*3f40*/  R2UR UR35, R21 ;  /* 0x00000000152372ca */ /* 0x000fe400000e0000 */
[----:B------:R-:W-:Y:S02]  /*3f50*/  R2UR UR34, R20 ;  /* 0x00000000142272ca */ /* 0x000fe400000e0000 */
[----:B------:R-:W-:Y:S02]  /*3f60*/  ISETP.NE.U32.AND P2, PT, RZ, UR4, PT ;  /* 0x00000004ff007c0c */ /* 0x000fe4000bf45070 */
[----:B------:R-:W-:Y:S02]  /*3f70*/  SHF.L.U32 R12, R31, 0x1f, RZ ;  /* 0x0000001f1f0c7819 */ /* 0x000fe400000006ff */
[----:B------:R-:W-:Y:S05]  /*3f80*/  ISETP.NE.AND.EX P2, PT, RZ, UR5, PT, P2 ;  /* 0x00000005ff007c0c */ /* 0x000fea000bf45320 */
[----:B------:R-:W-:Y:S02]  /*3f90*/  USHF.L.U32 UR35, UR35, 0x7, URZ ;  /* 0x0000000723237899 */ /* 0x000fe400080006ff */
[----:B------:R-:W-:Y:S01]  /*3fa0*/  USHF.L.U32 UR34, UR34, 0x8, URZ ;  /* 0x0000000822227899 */ /* 0x000fe200080006ff */
[----:B------:R-:W-:Y:S11]  /*3fb0*/  BRA.U !UP3, `(.L_x_73) ;  /* 0x000000010b347547 */ /* 0x000ff6000b800000 */
[----:B------:R-:W-:Y:S01]  /*3fc0*/  UPLOP3.LUT UP0, UPT, UPT, UPT, UP2, 0x80, 0x8 ;  /* 0x000000000008789c */ /* 0x000fe20003f0f020 */
[----:B--2---:R-:W-:Y:S02]  /*3fd0*/  HFMA2 R0, -RZ, RZ, 0, 5.9604644775390625e-08 ;  /* 0x00000001ff007431 */ /* 0x004fe400000001ff */
[----:B------:R-:W-:Y:S03]  /*3fe0*/  IMAD.MOV.U32 R171, RZ, RZ, 0x1 ;  /* 0x00000001ffab7424 */ /* 0x000fe600078e00ff */
[----:B------:R-:W-:Y:S05]  /*3ff0*/  PLOP3.LUT P0, PT, PT, PT, UP0, 0x80, 0x8 ;  /* 0x000000000008781c */ /* 0x000fea0003f0f008 */
[----:B------:R-:W2:Y:S01]  /*4000*/  @UP0 LDCU.64 UR10, c[0x0][0x888] ;  /* 0x00011100ff0a07ac */ /* 0x000ea20008000a00 */
[----:B------:R-:W-:Y:S07]  /*4010*/  @UP0 UIMAD UR8, UR36, UR4, URZ ;  /* 0x00000004240802a4 */ /* 0x000fee000f8e02ff */
[----:B------:R-:W-:Y:S01]  /*4020*/  @!P0 PRMT R171, R0, 0x7610, R171 ;  /* 0x0000761000ab8816 */ /* 0x000fe200000000ab */
[----:B--2---:R-:W-:Y:S03]  /*4030*/  @UP0 UIMAD.WIDE UR10, UR8, 0x4, UR10 ;  /* 0x00000004080a08a5 */ /* 0x004fe6000f8e020a */
[----:B------:R-:W2:Y:S03]  /*4040*/  @!UP0 LDCU UR8, c[0x0][0x880] ;  /* 0x00011000ff0887ac */ /* 0x000ea60008000800 */
[----:B------:R-:W-:Y:S01]  /*4050*/  IMAD.U32 R10, RZ, RZ, UR10 ;  /* 0x0000000aff0a7e24 */ /* 0x000fe2000f8e00ff */
[----:B------:R-:W-:Y:S05]  /*4060*/  MOV R11, UR11 ;  /* 0x0000000b000b7c02 */ /* 0x000fea0008000f00 */
[----:B-----5:R3:W5:Y:S02]  /*4070*/  @P0 LDG.E R81, desc[UR46][R10.64] ;  /* 0x0000002e0a510981 */ /* 0x020764000c1e1900 */
[----:B--23--:R-:W-:Y:S07]  /*4080*/  @!P0 IMAD.U32 R81, RZ, RZ, UR8 ;  /* 0x00000008ff518e24 */ /* 0x00cfee000f8e00ff */
.L_x_73:
[----:B-----5:R-:W-:Y:S01]  /*4090*/  @!P2 FSETP.EQ.AND P0, PT, R81, RZ, PT ;  /* 0x000000ff5100a20b */ /* 0x020fe20003f02000 */
[----:B------:R-:W-:Y:S01]  /*40a0*/  @!UPT UIADD3 URZ, UPT, UPT, URZ, URZ, URZ ;  /* 0x000000fffffff290 */ /* 0x000fe2000fffe0ff */
[----:B------:R-:W-:Y:S11]  /*40b0*/  @!P2 BRA `(.L_x_74) ;  /* 0x000000000014a947 */ /* 0x000ff60003800000 */
[----:B------:R-:W-:Y:S02]  /*40c0*/  LOP3.LUT P2, RZ, R171, 0xff, RZ, 0xc0, !PT ;  /* 0x000000ffabff7812 */ /* 0x000fe4000784c0ff */
[----:B------:R-:W-:Y:S04]  /*40d0*/  PLOP3.LUT P0, PT, PT, PT, UP0, 0x80, 0x8 ;  /* 0x000000000008781c */ /* 0x000fe80003f0f008 */
[----:B------:R-:W-:Y:S07]  /*40e0*/  PLOP3.LUT P0, PT, P0, PT, PT, 0x8, 0x80 ;  /* 0x000000000080781c */ /* 0x000fee000070e170 */
[----:B------:R-:W-:Y:S11]  /*40f0*/  @P2 FSETP.EQ.AND P0, PT, R81, RZ, PT ;  /* 0x000000ff5100220b */ /* 0x000ff60003f02000 */
[----:B------:R-:W-:Y:S02]  /*4100*/  @!UPT UIADD3 URZ, UPT, UPT, URZ, URZ, URZ ;  /* 0x000000fffffff290 */ /* 0x000fe4000fffe0ff */
.L_x_74:
[----:B------:R-:W3:Y:S01]  /*4110*/  SYNCS.PHASECHK.TRANS64.TRYWAIT P2, [UR7+0x90], R12 ;  /* 0x0000900cff0075a7 */ /* 0x000ee20008041107 */
[----:B------:R-:W-:Y:S04]  /*4120*/  ELECT P4, URZ, PT ;  /* 0x0000000000ff782f */ /* 0x000fe80003880000 */
[----:B------:R-:W-:Y:S11]  /*4130*/  PLOP3.LUT P4, PT, P0, P4, PT, 0xf2, 0x2f ;  /* 0x00000000002f781c */ /* 0x000ff60000789e72 */
[----:B------:R-:W-:Y:S02]  /*4140*/  @!UPT UIADD3 URZ, UPT, UPT, URZ, URZ, URZ ;  /* 0x000000fffffff290 */ /* 0x000fe4000fffe0ff */
[----:B-1----:R-:W-:Y:S05]  /*4150*/  @!P4 IADD3 R9, P0, PT, R32, 0x580, RZ ;  /* 0x000005802009c810 */ /* 0x002fea0007f1e0ff */
[----:B--2---:R-:W-:Y:S01]  /*4160*/  @!P4 IMAD.X R0, RZ, RZ, R33, P0 ;  /* 0x000000ffff00c224 */ /* 0x004fe200000e0621 */
[----:B---3--:R-:W-:Y:S07]  /*4170*/  @!P2 BRA `(.L_x_75) ;  /* 0x0000007400c0a947 */ /* 0x008fee0003800000 */
.L_x_161:
[----:B------:R-:W-:Y:S01]  /*4180*/  @!P4 R2UR UR8, R0 ;  /* 0x000000000008c2ca */ /* 0x000fe200000e0000 */
[----:B------:R-:W-:Y:S01]  /*4190*/  VOTEU.ALL UP1, P4 ;  /* 0x0000000000ff7886 */ /* 0x000fe20002020000 */
[----:B------:R-:W-:Y:S01]  /*41a0*/  @!P4 R2UR UR9, R9 ;  /* 0x000000000909c2ca */ /* 0x000fe200000e0000 */
[----:B------:R-:W-:Y:S01]  /*41b0*/  @!P4 IMAD.MOV.U32 R0, RZ, RZ, 0x2000 ;  /* 0x00002000ff00c424 */ /* 0x000fe200078e00ff */
[----:B------:R-:W-:Y:S01]  /*41c0*/  UMOV UR10, 0x0 ;  /* 0x00000000000a7882 */ /* 0x000fe20000000000 */
[----:B------:R-:W-:Y:S01]  /*41d0*/  UMOV UR11, 0x10000000 ;  /* 0x10000000000b7882 */ /* 0x000fe20000000000 */
[----:B------:R-:W-:Y:S01]  /*41e0*/  @!UP1 UIADD3 UR32, UPT, UPT, UR7, 0x200, URZ ;  /* 0x0000020007209890 */ /* 0x000fe2000fffe0ff */
[----:B------:R-:W-:Y:S01]  /*41f0*/  @!P4 IADD3 R9, P0, PT, R32, 0x580, RZ ;  /* 0x000005802009c810 */ /* 0x000fe20007f1e0ff */
[----:B------:R-:W-:Y:S05]  /*4200*/  VOTEU.ALL UP1, P4 ;  /* 0x0000000000ff7886 */ /* 0x000fea0002020000 */
[----:B------:R-:W-:Y:S01]  /*4210*/  IMAD.U32 R11, RZ, RZ, UR8 ;  /* 0x00000008ff0b7e24 */ /* 0x000fe2000f8e00ff */
[----:B------:R-:W-:Y:S01]  /*4220*/  UPRMT UR8, UR37, 0x654, UR33 ;  /* 0x0000065425087896 */ /* 0x000fe20008000021 */
[----:B------:R-:W-:Y:S03]  /*4230*/  IMAD.U32 R10, RZ, RZ, UR9 ;  /* 0x00000009ff0a7e24 */ /* 0x000fe6000f8e00ff */
[----:B------:R-:W-:Y:S02]  /*4240*/  @!P4 R2UR UR15, R11 ;  /* 0x000000000b0fc2ca */ /* 0x000fe400000e0000 */
[----:B------:R-:W-:Y:S11]  /*4250*/  @!P4 R2UR UR14, R10 ;  /* 0x000000000a0ec2ca */ /* 0x000ff600000e0000 */
[----:B------:R-:W-:Y:S02]  /*4260*/  @!UPT UIADD3 URZ, UPT, UPT, URZ, URZ, URZ ;  /* 0x000000fffffff290 */ /* 0x000fe4000fffe0ff */
[----:B------:R2:W-:Y:S01]  /*4270*/  @!UP1 UTMALDG.3D [UR32], [UR14], desc[UR10] ;  /* 0x00000a200e0095b4 */ /* 0x0005e20008011000 */
[----:B------:R3:W-:Y:S01]  /*4280*/  @!P4 SYNCS.ARRIVE.TRANS64.RED.A0TR RZ, [UR7+0x70], R0 ;  /* 0x00007000ffffc9a7 */ /* 0x0007e20008300407 */
[----:B------:R-:W-:Y:S01]  /*4290*/  SYNCS.ARRIVE.TRANS64.RED.A1T0 RZ, [UR8], RZ ;  /* 0x000000ffffff79a7 */ /* 0x000fe20008100408 */
[----:B---3--:R-:W-:Y:S01]  /*42a0*/  @!P4 IMAD.X R0, RZ, RZ, R33, P0 ;  /* 0x000000ffff00c224 */ /* 0x008fe200000e0621 */
[----:B------:R-:W3:Y:S02]  /*42b0*/  SYNCS.PHASECHK.TRANS64.TRYWAIT P2, [UR7+0x98], R12 ;  /* 0x0000980cff0075a7 */ /* 0x000ee40008041107 */
[----:B--23--:R-:W-:Y:S05]  /*42c0*/  @!P2 BRA `(.L_x_76) ;  /* 0x000000740084a947 */ /* 0x00cfea0003800000 */
.L_x_163:
        /* <DEDUP_REMOVED lines=8> */
[----:B------:R-:W-:Y:S01]  /*4350*/  @!UP1 UIADD3 UR24, UPT, UPT, UR7, 0x2200, URZ ;  /* 0x0000220007189890 */ /* 0x000fe2000fffe0ff */
[----:B------:R-:W-:Y:S01]  /*4360*/  VOTEU.ALL UP1, P4 ;  /* 0x0000000000ff7886 */ /* 0x000fe20002020000 */
[----:B------:R-:W-:Y:S01]  /*4370*/  UMOV UR27, UR35 ;  /* 0x00000023001b7c82 */ /* 0x000fe20008000000 */
[----:B------:R-:W-:Y:S02]  /*4380*/  UMOV UR28, UR36 ;  /* 0x00000024001c7c82 */ /* 0x000fe40008000000 */
[----:B------:R-:W-:Y:S01]  /*4390*/  IMAD.U32 R11, RZ, RZ, UR8 ;  /* 0x00000008ff0b7e24 */ /* 0x000fe2000f8e00ff */
[----:B------:R-:W-:Y:S01]  /*43a0*/  UPRMT UR8, UR37, 0x654, UR25 ;  /* 0x0000065425087896 */ /* 0x000fe20008000019 */
[----:B------:R-:W-:Y:S02]  /*43b0*/  IMAD.U32 R10, RZ, RZ, UR9 ;  /* 0x00000009ff0a7e24 */ /* 0x000fe4000f8e00ff */
[----:B------:R-:W-:Y:S01]  /*43c0*/  @!P4 IMAD.X R20, RZ, RZ, R33, P0 ;  /* 0x000000ffff14c224 */ /* 0x000fe200000e0621 */
[----:B------:R-:W-:Y:S02]  /*43d0*/  @!P4 R2UR UR15, R11 ;  /* 0x000000000b0fc2ca */ /* 0x000fe400000e0000 */
[----:B------:R-:W-:Y:S11]  /*43e0*/  @!P4 R2UR UR14, R10 ;  /* 0x000000000a0ec2ca */ /* 0x000ff600000e0000 */
[----:B------:R-:W-:Y:S02]  /*43f0*/  @!UPT UIADD3 URZ, UPT, UPT, URZ, URZ, URZ ;  /* 0x000000fffffff290 */ /* 0x000fe4000fffe0ff */
[----:B------:R2:W-:Y:S01]  /*4400*/  @!UP1 UTMALDG.3D [UR24], [UR14], desc[UR10] ;  /* 0x00000a180e0095b4 */ /* 0x0005e20008011000 */
[----:B------:R2:W-:Y:S01]  /*4410*/  @!P4 SYNCS.ARRIVE.TRANS64.RED.A0TR RZ, [UR7+0x78], R0 ;  /* 0x00007800ffffc9a7 */ /* 0x0005e20008300407 */
[----:B------:R-:W-:Y:S01]  /*4420*/  SYNCS.ARRIVE.TRANS64.RED.A1T0 RZ, [UR8], RZ ;  /* 0x000000ffffff79a7 */ /* 0x000fe20008100408 */
[----:B------:R-:W3:Y:S02]  /*4430*/  SYNCS.PHASECHK.TRANS64.TRYWAIT P2, [UR7+0xa0], R12 ;  /* 0x0000a00cff0075a7 */ /* 0x000ee40008041107 */
[----:B--23--:R-:W-:Y:S05]  /*4440*/  @!P2 BRA `(.L_x_77) ;  /* 0x00000074003ca947 */ /* 0x00cfea0003800000 */
.L_x_165:
[----:B------:R-:W2:Y:S01]  /*4450*/  LDC.64 R14, c[0x0][0xb10] ;  /* 0x0002c400ff0e7b82 */ /* 0x000ea20000000a00 */
[----:B------:R-:W-:Y:S01]  /*4460*/  @!P4 R2UR UR8, R20 ;  /* 0x000000001408c2ca */ /* 0x000fe200000e0000 */
[----:B------:R-:W-:Y:S01]  /*4470*/  VOTEU.ALL UP1, P4 ;  /* 0x0000000000ff7886 */ /* 0x000fe20002020000 */
[----:B------:R-:W-:Y:S01]  /*4480*/  @!P4 R2UR UR9, R21 ;  /* 0x000000001509c2ca */ /* 0x000fe200000e0000 */
[----:B------:R-:W-:Y:S01]  /*4490*/  UMOV UR10, 0x0 ;  /* 0x00000000000a7882 */ /* 0x000fe20000000000 */
[----:B------:R-:W-:Y:S03]  /*44a0*/  UMOV UR11, 0x10000000 ;  /* 0x10000000000b7882 */ /* 0x000fe60000000000 */
[----:B------:R-:W3:Y:S01]  /*44b0*/  LDC.64 R10, c[0x0][0xb18] ;  /* 0x0002c600ff0a7b82 */ /* 0x000ee20000000a00 */
[----:B------:R-:W-:Y:S01]  /*44c0*/  @!UP1 UIADD3 UR18, UPT, UPT, UR34, 0x80, URZ ;  /* 0x0000008022129890 */ /* 0x000fe2000fffe0ff */
[----:B------:R-:W-:Y:S01]  /*44d0*/  @P3 SHF.R.U32.HI R28, RZ, 0x10, R25 ;  /* 0x00000010ff1c3819 */ /* 0x000fe20000011619 */
[----:B------:R-:W-:Y:S01]  /*44e0*/  @!UP1 UIADD3 UR16, UPT, UPT, UR7, 0x4200, URZ ;  /* 0x0000420007109890 */ /* 0x000fe2000fffe0ff */
[----:B------:R-:W-:Y:S01]  /*44f0*/  VIADD R30, R30, 0x1 ;  /* 0x000000011e1e7836 */ /* 0x000fe20000000000 */
[----:B------:R-:W-:Y:S03]  /*4500*/  VOTEU.ALL UP1, P4 ;  /* 0x0000000000ff7886 */ /* 0x000fe60002020000 */
[----:B------:R-:W5:Y:S01]  /*4510*/  @!P1 LDC R0, c[0x0][0xb20] ;  /* 0x0002c800ff009b82 */ /* 0x000f620000000800 */
[----:B------:R-:W-:Y:S01]  /*4520*/  UMOV UR19, UR35 ;  /* 0x0000002300137c82 */ /* 0x000fe20008000000 */
[----:B------:R-:W-:Y:S01]  /*4530*/  IMAD.U32 R21, RZ, RZ, UR8 ;  /* 0x00000008ff157e24 */ /* 0x000fe2000f8e00ff */
[----:B------:R-:W-:Y:S05]  /*4540*/  UMOV UR20, UR36 ;  /* 0x0000002400147c82 */ /* 0x000fea0008000000 */
[----:B-1----:R-:W1:Y:S01]  /*4550*/  @!P1 LDC R3, c[0x0][0xb0c] ;  /* 0x0002c300ff039b82 */ /* 0x002e620000000800 */
[----:B------:R-:W-:Y:S01]  /*4560*/  IMAD.U32 R20, RZ, RZ, UR9 ;  /* 0x00000009ff147e24 */ /* 0x000fe2000f8e00ff */
[----:B------:R-:W-:Y:S01]  /*4570*/  UPRMT UR8, UR37, 0x654, UR17 ;  /* 0x0000065425087896 */ /* 0x000fe20008000011 */
[----:B------:R-:W-:Y:S03]  /*4580*/  @!P4 R2UR UR15, R21 ;  /* 0x00000000150fc2ca */ /* 0x000fe600000e0000 */
[----:B------:R-:W-:Y:S01]  /*4590*/  @!P4 R2UR UR14, R20 ;  /* 0x00000000140ec2ca */ /* 0x000fe200000e0000 */
[----:B------:R-:W-:Y:S11]  /*45a0*/  @!P4 IMAD.MOV.U32 R20, RZ, RZ, 0x2000 ;  /* 0x00002000ff14c424 */ /* 0x000ff600078e00ff */
[----:B------:R-:W-:Y:S01]  /*45b0*/  @!UPT UIADD3 URZ, UPT, UPT, URZ, URZ, URZ ;  /* 0x000000fffffff290 */ /* 0x000fe2000fffe0ff */
[----:B------:R1:W-:Y:S01]  /*45c0*/  @!UP1 UTMALDG.3D [UR16], [UR14], desc[UR10] ;  /* 0x00000a100e0095b4 */ /* 0x0003e20008011000 */
[----:B------:R1:W-:Y:S02]  /*45d0*/  @!P4 SYNCS.ARRIVE.TRANS64.RED.A0TR RZ, [UR7+0x80], R20 ;  /* 0x00008014ffffc9a7 */ /* 0x0003e40008300407 */
[----:B-1----:R-:W-:Y:S01]  /*45e0*/  @!P1 ISETP.NE.AND P2, PT, R3, 0x1, PT ;  /* 0x000000010300980c */ /* 0x002fe20003f45270 */
[C---:B--2---:R-:W-:Y:S01]  /*45f0*/  @!P1 IMAD.HI.U32 R14, R13.reuse, R14, RZ ;  /* 0x0000000e0d0e9227 */ /* 0x044fe200078e00ff */
[----:B---3--:R-:W-:Y:S03]  /*4600*/  @!P1 ISETP.NE.AND P0, PT, R10, 0x1, PT ;  /* 0x000000010a00980c */ /* 0x008fe60003f05270 */
[C---:B------:R-:W-:Y:S01]  /*4610*/  @!P1 IMAD.HI.U32 R11, R8.reuse, R11, RZ ;  /* 0x0000000b080b9227 */ /* 0x040fe200078e00ff */
[----:B------:R-:W-:Y:S04]  /*4620*/  @!P1 SHF.R.U32.HI R14, RZ, R15, R14 ;  /* 0x0000000fff0e9219 */ /* 0x000fe8000001160e */
[----:B-----5:R-:W-:Y:S01]  /*4630*/  @!P1 SHF.R.U32.HI R9, RZ, R0, R11 ;  /* 0x00000000ff099219 */ /* 0x020fe2000001160b */
[----:B------:R-:W-:Y:S01]  /*4640*/  SYNCS.ARRIVE.TRANS64.RED.A1T0 RZ, [UR8], RZ ;  /* 0x000000ffffff79a7 */ /* 0x000fe20008100408 */
[----:B------:R-:W-:Y:S02]  /*4650*/  @!P1 SEL R14, R13, R14, !P2 ;  /* 0x0000000e0d0e9207 */ /* 0x000fe40005000000 */
[----:B------:R-:W-:Y:S01]  /*4660*/  @!P1 SEL R9, R8, R9, !P0 ;  /* 0x0000000908099207 */ /* 0x000fe20004000000 */
[----:B------:R-:W1:Y:S04]  /*4670*/  SYNCS.PHASECHK.TRANS64.TRYWAIT P5, [UR7+0xa8], R12 ;  /* 0x0000a80cff0075a7 */ /* 0x000e6800080a1107 */
[----:B------:R-:W-:Y:S02]  /*4680*/  @!P1 IMAD.IADD R0, R9, 0x1, -R14 ;  /* 0x0000000109009824 */ /* 0x000fe400078e0a0e */
[----:B------:R-:W-:Y:S02]  /*4690*/  @!P1 IMAD.IADD R9, R14, 0x1, -R9 ;  /* 0x000000010e099824 */ /* 0x000fe400078e0a09 */
[----:B------:R-:W-:Y:S02]  /*46a0*/  @!P1 IMAD R13, R0, R3, R13 ;  /* 0x00000003000d9224 */ /* 0x000fe400078e020d */
[----:B------:R-:W-:Y:S01]  /*46b0*/  @!P1 IMAD R8, R9, R10, R8 ;  /* 0x0000000a09089224 */ /* 0x000fe200078e0208 */
[----:B-1----:R-:W-:Y:S06]  /*46c0*/  @!P5 BRA `(.L_x_78) ;  /* 0x0000007000b4d947 */ /* 0x002fec0003800000 */
.L_x_167:
[----:B-1----:R-:W-:Y:S01]  /*46d0*/  @!P4 IADD3 R3, P0, PT, R32, 0x580, RZ ;  /* 0x000005802003c810 */ /* 0x002fe20007f1e0ff */
[----:B------:R-:W-:Y:S01]  /*46e0*/  VOTEU.ALL UP1, P4 ;  /* 0x0000000000ff7886 */ /* 0x000fe20002020000 */
[----:B------:R-:W-:Y:S01]  /*46f0*/  UMOV UR18, 0x0 ;  /* 0x0000000000127882 */ /* 0x000fe20000000000 */
[----:B------:R-:W-:Y:S01]  /*4700*/  UMOV UR19, 0x10000000 ;  /* 0x1000000000137882 */ /* 0x000fe20000000000 */
[----:B------:R-:W-:Y:S01]  /*4710*/  @!P4 R2UR UR9, R3 ;  /* 0x000000000309c2ca */ /* 0x000fe200000e0000 */
[----:B------:R-:W-:Y:S01]  /*4720*/  @!P4 IMAD.X R0, RZ, RZ, R33, P0 ;  /* 0x000000ffff00c224 */ /* 0x000fe200000e0621 */
[----:B------:R-:W-:Y:S01]  /*4730*/  @!UP1 UIADD3 UR10, UPT, UPT, UR34, 0xc0, URZ ;  /* 0x000000c0220a9890 */ /* 0x000fe2000fffe0ff */
[----:B------:R-:W-:Y:S01]  /*4740*/  ISETP.NE.AND P0, PT, R30, 0x2, PT ;  /* 0x000000021e00780c */ /* 0x000fe20003f05270 */
[----:B------:R-:W-:Y:S01]  /*4750*/  UMOV UR11, UR35 ;  /* 0x00000023000b7c82 */ /* 0x000fe20008000000 */
[----:B------:R-:W-:Y:S01]  /*4760*/  UMOV UR12, UR36 ;  /* 0x00000024000c7c82 */ /* 0x000fe20008000000 */
[----:B------:R-:W-:Y:S01]  /*4770*/  @!P4 R2UR UR8, R0 ;  /* 0x000000000008c2ca */ /* 0x000fe200000e0000 */
[----:B------:R-:W-:Y:S01]  /*4780*/  IMAD.IADD R20, R8, 0x1, R147 ;  /* 0x0000000108147824 */ /* 0x000fe200078e0293 */
[----:B------:R-:W-:Y:S01]  /*4790*/  @P3 R2UR UR36, R28 ;  /* 0x000000001c2432ca */ /* 0x000fe200000e0000 */
[----:B------:R-:W-:Y:S01]  /*47a0*/  IMAD.IADD R21, R13, 0x1, R170 ;  /* 0x000000010d157824 */ /* 0x000fe200078e02aa */
[----:B------:R-:W-:Y:S02]  /*47b0*/  SEL R0, RZ, 0x1, P0 ;  /* 0x00000001ff007807 */ /* 0x000fe40000000000 */
[----:B------:R-:W-:Y:S01]  /*47c0*/  LOP3.LUT R31, R31, 0x1, RZ, 0x3c, !PT ;  /* 0x000000011f1f7812 */ /* 0x000fe200078e3cff */
[----:B------:R-:W-:Y:S01]  /*47d0*/  IMAD.U32 R10, RZ, RZ, UR9 ;  /* 0x00000009ff0a7e24 */ /* 0x000fe2000f8e00ff */
[----:B------:R-:W-:Y:S01]  /*47e0*/  @!UP1 UIADD3 UR9, UPT, UPT, UR7, 0x88, URZ ;  /* 0x0000008807099890 */ /* 0x000fe2000fffe0ff */
[----:B------:R-:W-:Y:S02]  /*47f0*/  LOP3.LUT R29, R29, R0, RZ, 0x3c, !PT ;  /* 0x000000001d1d7212 */ /* 0x000fe400078e3cff */
[----:B------:R-:W-:Y:S02]  /*4800*/  SEL R30, R30, RZ, P0 ;  /* 0x000000ff1e1e7207 */ /* 0x000fe40000000000 */
[----:B------:R-:W-:Y:S01]  /*4810*/  IMAD.U32 R11, RZ, RZ, UR8 ;  /* 0x00000008ff0b7e24 */ /* 0x000fe2000f8e00ff */
[----:B------:R-:W-:Y:S01]  /*4820*/  @!P4 R2UR UR14, R10 ;  /* 0x000000000a0ec2ca */ /* 0x000fe200000e0000 */
[----:B------:R-:W-:Y:S01]  /*4830*/  @!UP1 UIADD3 UR8, UPT, UPT, UR7, 0x6200, URZ ;  /* 0x0000620007089890 */ /* 0x000fe2000fffe0ff */
[----:B------:R-:W-:Y:S02]  /*4840*/  VOTEU.ALL UP1, P4 ;  /* 0x0000000000ff7886 */ /* 0x000fe40002020000 */
[----:B------:R-:W-:Y:S11]  /*4850*/  @!P4 R2UR UR15, R11 ;  /* 0x000000000b0fc2ca */ /* 0x000ff600000e0000 */
[----:B------:R-:W-:Y:S02]  /*4860*/  @!UPT UIADD3 URZ, UPT, UPT, URZ, URZ, URZ ;  /* 0x000000fffffff290 */ /* 0x000fe4000fffe0ff */
[----:B------:R2:W-:Y:S01]  /*4870*/  @!UP1 UTMALDG.3D [UR8], [UR14], desc[UR18] ;  /* 0x000012080e0095b4 */ /* 0x0005e20008011000 */
[----:B------:R2:W-:Y:S01]  /*4880*/  @!P4 SYNCS.ARRIVE.TRANS64.RED.A0TR RZ, [UR7+0x88], R23 ;  /* 0x00008817ffffc9a7 */ /* 0x0005e20008300407 */
[----:B------:R-:W-:Y:S01]  /*4890*/  UPLOP3.LUT UP1, UPT, UPT, UPT, UPT, 0x80, 0x8 ;  /* 0x000000000008789c */ /* 0x000fe20003f2f070 */
[----:B------:R-:W-:Y:S01]  /*48a0*/  SYNCS.ARRIVE.TRANS64.RED.A1T0 RZ, [UR13], RZ ;  /* 0x000000ffffff79a7 */ /* 0x000fe2000810040d */
[----:B------:R-:W-:Y:S09]  /*48b0*/  @P3 BRA `(.L_x_79) ;  /* 0xfffffff000943947 */ /* 0x000ff2000383ffff */
[----:B------:R-:W-:-:S04]  /*48c0*/  SHF.L.U32 R3, R31, 0x1f, RZ ;  /* 0x0000001f1f037819 */ /* 0x000fc800000006ff */
[----:B------:R-:W1:Y:S02]  /*48d0*/  SYNCS.PHASECHK.TRANS64.TRYWAIT P0, [UR7+0x90], R3 ;  /* 0x00009003ff0075a7 */ /* 0x000e640008001107 */
[----:B-1----:R-:W-:Y:S05]  /*48e0*/  @!P0 BRA `(.L_x_80) ;  /* 0x0000007000448947 */ /* 0x002fea0003800000 */
.L_x_169:
[----:B------:R-:W3:Y:S02]  /*48f0*/  SYNCS.PHASECHK.TRANS64.TRYWAIT P0, [UR7+0x98], R3 ;  /* 0x00009803ff0075a7 */ /* 0x000ee40008001107 */
[----:B---3--:R-:W-:Y:S05]  /*4900*/  @!P0 BRA `(.L_x_81) ;  /* 0x0000007000548947 */ /* 0x008fea0003800000 */
.L_x_171:
[----:B------:R-:W3:Y:S02]  /*4910*/  SYNCS.PHASECHK.TRANS64.TRYWAIT P0, [UR7+0xa0], R3 ;  /* 0x0000a003ff0075a7 */ /* 0x000ee40008001107 */
[----:B---3--:R-:W-:Y:S05]  /*4920*/  @!P0 BRA `(.L_x_82) ;  /* 0x0000007000648947 */ /* 0x008fea0003800000 */
.L_x_173:
[----:B-1----:R-:W-:-:S07]  /*4930*/  MOV R0, UR7 ;  /* 0x0000000700007c02 */ /* 0x002fce0008000f00 */
.L_x_83:
[----:B-1----:R-:W-:-:S04]  /*4940*/  SHF.L.U32 R3, R31, 0x1f, RZ ;  /* 0x0000001f1f037819 */ /* 0x002fc800000006ff */
[----:B------:R1:W3:Y:S03]  /*4950*/  SYNCS.PHASECHK.TRANS64.TRYWAIT P0, [R0+URZ+0xa8], R3 ;  /* 0x0000a803000075a7 */ /* 0x0002e600080011ff */
[----:B---3--:R-:W-:Y:S05]  /*4960*/  @!P0 NANOSLEEP.SYNCS 0x989680 ;  /* 0x009896800000895d */ /* 0x008fea0003900000 */
[----:B------:R-:W3:Y:S02]  /*4970*/  @!P0 SYNCS.PHASECHK.TRANS64 P0, [R0+URZ+0xa8], R3 ;  /* 0x0000a803000085a7 */ /* 0x000ee400080010ff */
[----:B--23--:R-:W-:Y:S05]  /*4980*/  @P0 EXIT ;  /* 0x000000000000094d */ /* 0x00cfea0003800000 */
[----:B------:R-:W-:Y:S05]  /*4990*/  BRA `(.L_x_83) ;  /* 0xfffffffc00e87947 */ /* 0x000fea000383ffff */
.L_x_68:
[----:B------:R-:W-:-:S06]  /*49a0*/  UISETP.GE.AND UP1, UPT, UR8, 0x4, UPT ;  /* 0x000000040800788c */ /* 0x000fcc000bf26270 */
[----:B------:R-:W-:-:S13]  /*49b0*/  PLOP3.LUT P0, PT, PT, PT, UP1, 0x80, 0x8 ;  /* 0x000000000008781c */ /* 0x000fda0003f0f018 */
[----:B------:R-:W-:Y:S05]  /*49c0*/  @!P0 EXIT ;  /* 0x000000000000894d */ /* 0x000fea0003800000 */
[----:B------:R-:W-:Y:S01]  /*49d0*/  BAR.SYNC.DEFER_BLOCKING 0x6, 0xa0 ;  /* 0x0182800000007b1d */ /* 0x000fe20000010000 */
[C---:B------:R-:W-:Y:S01]  /*49e0*/  IMAD.SHL.U32 R3, R185.reuse, 0x40, RZ ;  /* 0x00000040b9037824 */ /* 0x040fe200078e00ff */
[C---:B------:R-:W-:Y:S01]  /*49f0*/  LOP3.LUT R189, R185.reuse, 0x60, RZ, 0xc0, !PT ;  /* 0x00000060b9bd7812 */ /* 0x040fe200078ec0ff */
[C---:B------:R-:W-:Y:S01]  /*4a00*/  IMAD.SHL.U32 R172, R185.reuse, 0x8, RZ ;  /* 0x00000008b9ac7824 */ /* 0x040fe200078e00ff */
[C---:B------:R-:W-:Y:S01]  /*4a10*/  LOP3.LUT R187, R185.reuse, 0x2, RZ, 0xc0, !PT ;  /* 0x00000002b9bb7812 */ /* 0x040fe200078ec0ff */
[----:B------:R-:W-:Y:S01]  /*4a20*/  IMAD.U32 R79, R185, 0x10000, RZ ;  /* 0x00010000b94f7824 */ /* 0x000fe200078e00ff */
[----:B------:R-:W-:Y:S02]  /*4a30*/  UMOV UR49, 0x400 ;  /* 0x0000040000317882 */ /* 0x000fe40000000000 */
[----:B------:R-:W1:Y:S01]  /*4a40*/  LDC R177, c[0x0][0x370] ;  /* 0x0000dc00ffb17b82 */ /* 0x000e620000000800 */
[----:B------:R-:W-:Y:S01]  /*4a50*/  ULEA UR49, UR37, UR49, 0x18 ;  /* 0x0000003125317291 */ /* 0x000fe2000f8ec0ff */
[----:B------:R-:W-:Y:S01]  /*4a60*/  LOP3.LUT R5, R3, 0x180, RZ, 0xc0, !PT ;  /* 0x0000018003057812 */ /* 0x000fe200078ec0ff */
[----:B------:R-:W-:Y:S01]  /*4a70*/  HFMA2 R191, -RZ, RZ, 0, 0 ;  /* 0x00000000ffbf7431 */ /* 0x000fe200000001ff */
[----:B------:R-:W-:Y:S01]  /*4a80*/  LOP3.LUT R79, R79, 0x600000, RZ, 0xc0, !PT ;  /* 0x006000004f4f7812 */ /* 0x000fe200078ec0ff */
[----:B------:R-:W-:Y:S01]  /*4a90*/  UIADD3 UR4, UPT, UPT, UR49, 0x8200, URZ ;  /* 0x0000820031047890 */ /* 0x000fe2000fffe0ff */
[----:B------:R-:W-:Y:S01]  /*4aa0*/  LOP3.LUT R172, R5, 0x30, R172, 0xf8, !PT ;  /* 0x0000003005ac7812 */ /* 0x000fe200078ef8ac */
[----:B------:R-:W-:Y:S01]  /*4ab0*/  IMAD.MOV.U32 R76, RZ, RZ, RZ ;  /* 0x000000ffff4c7224 */ /* 0x000fe200078e00ff */
[----:B------:R-:W2:Y:S01]  /*4ac0*/  LDC R74, c[0x0][0xb0c] ;  /* 0x0002c300ff4a7b82 */ /* 0x000ea20000000800 */
[----:B------:R-:W-:-:S02]  /*4ad0*/  LOP3.LUT R185, R185, 0x4, RZ, 0xc0, !PT ;  /* 0x00000004b9b97812 */ /* 0x000fc400078ec0ff */
[----:B------:R-:W-:Y:S02]  /*4ae0*/  CS2R R182, SRZ ;  /* 0x0000000000b67805 */ /* 0x000fe4000001ff00 */
[----:B------:R-:W-:Y:S02]  /*4af0*/  LOP3.LUT R172, R172, 0x1e40, R3, 0xf8, !PT ;  /* 0x00001e40acac7812 */ /* 0x000fe400078ef803 */
[----:B------:R-:W-:Y:S02]  /*4b00*/  CS2R R180, SRZ ;  /* 0x0000000000b47805 */ /* 0x000fe4000001ff00 */
[----:B------:R-:W-:Y:S01]  /*4b10*/  IADD3 R184, PT, PT, -R185, 0x2, RZ ;  /* 0x00000002b9b87810 */ /* 0x000fe20007ffe1ff */
[----:B------:R-:W-:Y:S01]  /*4b20*/  IMAD.MOV R176, RZ, RZ, -R187 ;  /* 0x000000ffffb07224 */ /* 0x000fe200078e0abb */
[----:B------:R-:W-:Y:S01]  /*4b30*/  MOV R188, UR4 ;  /* 0x0000000400bc7c02 */ /* 0x000fe20008000f00 */
[----:B------:R-:W4:Y:S01]  /*4b40*/  LDC R174, c[0x0][0xb20] ;  /* 0x0002c800ffae7b82 */ /* 0x000f220000000800 */
[----:B------:R-:W3:Y:S01]  /*4b50*/  LDS R0, [UR49+0x150] ;  /* 0x00015031ff007984 */ /* 0x000ee20008000800 */
[----:B------:R-:W-:Y:S01]  /*4b60*/  VIADD R186, R172, UR49 ;  /* 0x00000031acba7c36 */ /* 0x000fe20008000000 */
[----:B------:R-:W1:Y:S01]  /*4b70*/  LDCU.64 UR52, c[0x0][0x348] ;  /* 0x00006900ff3477ac */ /* 0x000e620008000a00 */
[----:B------:R-:W-:-:S02]  /*4b80*/  IMAD.MOV R175, RZ, RZ, -R185 ;  /* 0x000000ffffaf7224 */ /* 0x000fc400078e0ab9 */
[----:B------:R-:W-:Y:S01]  /*4b90*/  VIADD R186, R186, 0x200 ;  /* 0x00000200baba7836 */ /* 0x000fe20000000000 */
[----:B------:R-:W1:Y:S01]  /*4ba0*/  LDCU.64 UR38, c[0x0][0x888] ;  /* 0x00011100ff2677ac */ /* 0x000e620008000a00 */
[----:B------:R-:W1:Y:S01]  /*4bb0*/  LDC R73, c[0x0][0xb30] ;  /* 0x0002cc00ff497b82 */ /* 0x000e620000000800 */
[----:B------:R-:W1:Y:S01]  /*4bc0*/  LDCU.64 UR44, c[0x0][0x890] ;  /* 0x00011200ff2c77ac */ /* 0x000e620008000a00 */
[----:B------:R-:W-:-:S06]  /*4bd0*/  UIADD3 UR48, UPT, UPT, UR49, 0x200, URZ ;  /* 0x0000020031307890 */ /* 0x000fcc000fffe0ff */
[----:B------:R-:W1:Y:S08]  /*4be0*/  LDC.64 R168, c[0x0][0xb10] ;  /* 0x0002c400ffa87b82 */ /* 0x000e700000000a00 */
[----:B------:R-:W1:Y:S08]  /*4bf0*/  LDC.64 R70, c[0x0][0xb18] ;  /* 0x0002c600ff467b82 */ /* 0x000e700000000a00 */
[----:B------:R-:W1:Y:S08]  /*4c00*/  LDC.64 R68, c[0x0][0xb28] ;  /* 0x0002ca00ff447b82 */ /* 0x000e700000000a00 */
[----:B------:R-:W1:Y:S01]  /*4c10*/  LDC.64 R166, c[0x0][0x8b0] ;  /* 0x00022c00ffa67b82 */ /* 0x000e620000000a00 */
[----:B---3--:R-:W-:-:S07]  /*4c20*/  IMAD.IADD R79, R0, 0x1, R79 ;  /* 0x00000001004f7824 */ /* 0x008fce00078e024f */
[----:B------:R-:W3:Y:S08]  /*4c30*/  LDC.64 R164, c[0x0][0x8a8] ;  /* 0x00022a00ffa47b82 */ /* 0x000ef00000000a00 */
[----:B--2-4-:R-:W1:Y:S02]  /*4c40*/  LDC R178, c[0x0][0x374] ;  /* 0x0000dd00ffb27b82 */ /* 0x014e640000000800 */
.L_x_128:
[C---:B------:R-:W-:Y:S02]  /*4c50*/  LEA R0, R191.reuse, UR49, 0x3 ;  /* 0x00000031bf007c11 */ /* 0x040fe4000f8e18ff */
[----:B------:R-:W-:Y:S02]  /*4c60*/  SHF.L.U32 R3, R182, 0x1f, RZ ;  /* 0x0000001fb6037819 */ /* 0x000fe400000006ff */
[----:B------:R-:W-:Y:S02]  /*4c70*/  LEA R16, R191, UR49, 0x4 ;  /* 0x00000031bf107c11 */ /* 0x000fe4000f8e20ff */
[----:B------:R-:W2:Y:S02]  /*4c80*/  SYNCS.PHASECHK.TRANS64.TRYWAIT P0, [R0+URZ+0xc0], R3 ;  /* 0x0000c003000075a7 */ /* 0x000ea400080011ff */
[----:B-12---:R-:W-:Y:S05]  /*4c90*/  @!P0 BRA `(.L_x_84) ;  /* 0x0000006c00a08947 */ /* 0x006fea0003800000 */
.L_x_174:
[----:B------:R-:W4:Y:S01]  /*4ca0*/  LDC.64 R12, c[0x0][0xb10] ;  /* 0x0002c400ff0c7b82 */ /* 0x000f220000000a00 */
[----:B------:R-:W3:Y:S01]  /*4cb0*/  LDS.128 R16, [R16+0x130] ;  /* 0x0001300010107984 */ /* 0x000ee20000000c00 */
[----:B-1----:R-:W-:Y:S01]  /*4cc0*/  ISETP.NE.AND P1, PT, R73, 0x1, PT ;  /* 0x000000014900780c */ /* 0x002fe20003f25270 */
[----:B--2---:R-:W-:Y:S01]  /*4cd0*/  VIADD R0, R0, 0xd0 ;  /* 0x000000d000007836 */ /* 0x004fe20000000000 */
[----:B------:R-:W-:Y:S04]  /*4ce0*/  ISETP.GE.AND P0, PT, R72, 0x1, PT ;  /* 0x000000014800780c */ /* 0x000fe80003f06270 */
[----:B------:R-:W1:Y:S01]  /*4cf0*/  LDC.64 R10, c[0x0][0xb18] ;  /* 0x0002c600ff0a7b82 */ /* 0x000e620000000a00 */
[----:B------:R-:W-:Y:S01]  /*4d00*/  PRMT R0, RZ, 0x654, R0 ;  /* 0x00000654ff007816 */ /* 0x000fe20000000000 */
[----:B------:R-:W-:Y:S01]  /*4d10*/  @!PT LDS RZ, [RZ] ;  /* 0x00000000fffff984 */ /* 0x000fe20000000800 */
[----:B------:R-:W-:Y:S01]  /*4d20*/  @!PT LDS RZ, [RZ] ;  /* 0x00000000fffff984 */ /* 0x000fe20000000800 */
[----:B------:R-:W-:Y:S01]  /*4d30*/  @!PT LDS RZ, [RZ] ;  /* 0x00000000fffff984 */ /* 0x000fe20000000800 */
[----:B------:R-:W-:Y:S01]  /*4d40*/  @!PT LDS RZ, [RZ] ;  /* 0x00000000fffff984 */ /* 0x000fe20000000800 */
[----:B------:R2:W-:Y:S06]  /*4d50*/  MEMBAR.ALL.CTA ;  /* 0x0000000000007992 */ /* 0x0005ec0000008000 */
[----:B--2---:R-:W2:Y:S01]  /*4d60*/  FENCE.VIEW.ASYNC.S ;  /* 0x00000000000073c6 */ /* 0x004ea20000000000 */
[----:B------:R-:W1:Y:S08]  /*4d70*/  @!P1 LDC R14, c[0x0][0xb20] ;  /* 0x0002c800ff0e9b82 */ /* 0x000e700000000800 */
[----:B------:R-:W1:Y:S01]  /*4d80*/  @!P1 LDC R9, c[0x0][0xb0c] ;  /* 0x0002c300ff099b82 */ /* 0x000e620000000800 */
[----:B--2---:R2:W-:Y:S01]  /*4d90*/  SYNCS.ARRIVE.TRANS64.RED.A1T0 RZ, [R0+URZ], RZ ;  /* 0x000000ff00ff79a7 */ /* 0x0045e200081004ff */
[----:B---3--:R-:W-:Y:S04]  /*4da0*/  LOP3.LUT P4, RZ, R18, 0x1, RZ, 0xc0, !PT ;  /* 0x0000000112ff7812 */ /* 0x008fe8000788c0ff */
[----:B------:R-:W-:Y:S09]  /*4db0*/  P2R R190, PR, RZ, 0x10 ;  /* 0x00000010ffbe7803 */ /* 0x000ff20000000000 */
[----:B------:R-:W-:Y:S02]  /*4dc0*/  @P4 MOV R77, R16 ;  /* 0x00000010004d4202 */ /* 0x000fe40000000f00 */
[----:B------:R-:W-:Y:S01]  /*4dd0*/  @P4 LOP3.LUT R75, R17, 0xffff, RZ, 0xc0, !PT ;  /* 0x0000ffff114b4812 */ /* 0x000fe200078ec0ff */
[----:B--2-4-:R-:W-:Y:S06]  /*4de0*/  @!P0 BRA `(.L_x_85) ;  /* 0x0000000000a48947 */ /* 0x014fec0003800000 */
[----:B------:R-:W-:Y:S01]  /*4df0*/  IMAD.HI.U32 R23, R178, R71, RZ ;  /* 0x00000047b2177227 */ /* 0x000fe200078e00ff */
[----:B------:R-:W-:Y:S02]  /*4e00*/  ISETP.NE.AND P0, PT, R70, 0x1, PT ;  /* 0x000000014600780c */ /* 0x000fe40003f05270 */
[----:B------:R-:W-:Y:S01]  /*4e10*/  ISETP.NE.AND P2, PT, R72, 0x1, PT ;  /* 0x000000014800780c */ /* 0x000fe20003f45270 */
[----:B------:R-:W-:Y:S01]  /*4e20*/  IMAD.HI.U32 R22, R177, R168, RZ ;  /* 0x000000a8b1167227 */ /* 0x000fe200078e00ff */
[----:B------:R-:W-:Y:S02]  /*4e30*/  SHF.R.U32.HI R23, RZ, R174, R23 ;  /* 0x000000aeff177219 */ /* 0x000fe40000011617 */
[----:B------:R-:W-:Y:S01]  /*4e40*/  ISETP.NE.AND P3, PT, R74, 0x1, PT ;  /* 0x000000014a00780c */ /* 0x000fe20003f65270 */
[----:B------:R-:W-:Y:S01]  /*4e50*/  IMAD.HI.U32 R26, R77, R168, RZ ;  /* 0x000000a84d1a7227 */ /* 0x000fe200078e00ff */
[----:B------:R-:W-:Y:S02]  /*4e60*/  SHF.R.U32.HI R22, RZ, R169, R22 ;  /* 0x000000a9ff167219 */ /* 0x000fe40000011616 */
[----:B------:R-:W-:Y:S01]  /*4e70*/  SEL R3, R178, R23, !P0 ;  /* 0x00000017b2037207 */ /* 0x000fe20004000000 */
[----:B------:R-:W-:Y:S01]  /*4e80*/  IMAD.HI.U32 R23, R75, R71, RZ ;  /* 0x000000474b177227 */ /* 0x000fe200078e00ff */
[----:B------:R-:W-:Y:S02]  /*4e90*/  SEL R7, R177, R22, !P3 ;  /* 0x00000016b1077207 */ /* 0x000fe40005800000 */
[----:B------:R-:W-:Y:S01]  /*4ea0*/  SHF.R.U32.HI R26, RZ, R169, R26 ;  /* 0x000000a9ff1a7219 */ /* 0x000fe2000001161a */
[-C--:B------:R-:W-:Y:S04]  /*4eb0*/  IMAD.HI.U32 R22, R3, R68.reuse, RZ ;  /* 0x0000004403167227 */ /* 0x080fe800078e00ff */
[----:B------:R-:W-:Y:S01]  /*4ec0*/  IMAD.HI.U32 R24, R7, R68, RZ ;  /* 0x0000004407187227 */ /* 0x000fe200078e00ff */
[-C--:B------:R-:W-:Y:S02]  /*4ed0*/  @P2 SHF.R.U32.HI R3, RZ, R69.reuse, R22 ;  /* 0x00000045ff032219 */ /* 0x080fe40000011616 */
[----:B------:R-:W-:Y:S02]  /*4ee0*/  SHF.R.U32.HI R22, RZ, R174, R23 ;  /* 0x000000aeff167219 */ /* 0x000fe40000011617 */
[----:B------:R-:W-:Y:S01]  /*4ef0*/  @P2 SHF.R.U32.HI R7, RZ, R69, R24 ;  /* 0x00000045ff072219 */ /* 0x000fe20000011618 */
[C---:B------:R-:W-:Y:S01]  /*4f00*/  IMAD R2, R72.reuse, R3, RZ ;  /* 0x0000000348027224 */ /* 0x040fe200078e02ff */
[----:B------:R-:W-:Y:S02]  /*4f10*/  SEL R5, R75, R22, !P0 ;  /* 0x000000164b057207 */ /* 0x000fe40004000000 */
[----:B------:R-:W-:Y:S01]  /*4f20*/  SEL R3, R77, R26, !P3 ;  /* 0x0000001a4d037207 */ /* 0x000fe20005800000 */
[----:B------:R-:W-:Y:S01]  /*4f30*/  IMAD R4, R72, R7, RZ ;  /* 0x0000000748047224 */ /* 0x000fe200078e02ff */
[C---:B------:R-:W-:Y:S01]  /*4f40*/  ISETP.GE.AND P0, PT, R5.reuse, R2, PT ;  /* 0x000000020500720c */ /* 0x040fe20003f06270 */
[----:B------:R-:W-:Y:S03]  /*4f50*/  IMAD.HI.U32 R6, R5, R68, RZ ;  /* 0x0000004405067227 */ /* 0x000fe600078e00ff */
[----:B------:R-:W-:Y:S01]  /*4f60*/  ISETP.GE.OR P0, PT, R3, R4, P0 ;  /* 0x000000040300720c */ /* 0x000fe20000706670 */
[----:B------:R-:W-:Y:S01]  /*4f70*/  IMAD.MOV R4, RZ, RZ, -R3 ;  /* 0x000000ffff047224 */ /* 0x000fe200078e0a03 */
[-C--:B------:R-:W-:Y:S03]  /*4f80*/  SHF.R.U32.HI R6, RZ, R69.reuse, R6 ;  /* 0x00000045ff067219 */ /* 0x080fe60000011606 */
[----:B------:R-:W-:Y:S01]  /*4f90*/  IMAD R77, R74, R4, R77 ;  /* 0x000000044a4d7224 */ /* 0x000fe200078e024d */
[----:B------:R-:W-:Y:S05]  /*4fa0*/  SEL R15, R5, R6, !P2 ;  /* 0x00000006050f7207 */ /* 0x000fea0005000000 */
[----:B------:R-:W-:Y:S02]  /*4fb0*/  IMAD.MOV R6, RZ, RZ, -R15 ;  /* 0x000000ffff067224 */ /* 0x000fe400078e0a0f */
[C---:B------:R-:W-:Y:S04]  /*4fc0*/  @!P0 IMAD.HI.U32 R2, R3.reuse, R68, RZ ;  /* 0x0000004403028227 */ /* 0x040fe800078e00ff */
[----:B------:R-:W-:Y:S01]  /*4fd0*/  IMAD R6, R72, R6, R5 ;  /* 0x0000000648067224 */ /* 0x000fe200078e0205 */
[----:B------:R-:W-:Y:S04]  /*4fe0*/  @!P0 SHF.R.U32.HI R2, RZ, R69, R2 ;  /* 0x00000045ff028219 */ /* 0x000fe80000011602 */
[----:B------:R-:W-:Y:S02]  /*4ff0*/  @!P0 SEL R0, R3, R2, !P2 ;  /* 0x0000000203008207 */ /* 0x000fe40005000000 */
[----:B------:R-:W-:Y:S02]  /*5000*/  IADD3 R2, PT, PT, -R5, RZ, RZ ;  /* 0x000000ff05027210 */ /* 0x000fe40007ffe1ff */
[----:B------:R-:W-:Y:S01]  /*5010*/  @!P0 IADD3 R8, PT, PT, R15, -R0, RZ ;  /* 0x800000000f088210 */ /* 0x000fe20007ffe0ff */
[----:B------:R-:W-:Y:S02]  /*5020*/  @!P0 IMAD R0, R7, R6, R0 ;  /* 0x0000000607008224 */ /* 0x000fe400078e0200 */
[----:B------:R-:W-:Y:S02]  /*5030*/  IMAD R75, R70, R2, R75 ;  /* 0x00000002464b7224 */ /* 0x000fe400078e024b */
[----:B------:R-:W-:Y:S02]  /*5040*/  @!P0 IMAD R5, R8, R72, R3 ;  /* 0x0000004808058224 */ /* 0x000fe400078e0203 */
[----:B------:R-:W-:Y:S04]  /*5050*/  @!P0 IMAD.MOV.U32 R3, RZ, RZ, R0 ;  /* 0x000000ffff038224 */ /* 0x000fe800078e0000 */
[----:B------:R-:W-:Y:S02]  /*5060*/  IMAD R77, R3, R74, R77 ;  /* 0x0000004a034d7224 */ /* 0x000fe400078e024d */
[----:B------:R-:W-:Y:S07]  /*5070*/  IMAD R75, R5, R70, R75 ;  /* 0x00000046054b7224 */ /* 0x000fee00078e024b */
.L_x_85:
[----:B-1----:R-:W-:Y:S01]  /*5080*/  @!P1 ISETP.NE.AND P0, PT, R10, 0x1, PT ;  /* 0x000000010a00980c */ /* 0x002fe20003f05270 */
[----:B------:R-:W-:Y:S01]  /*5090*/  @!P1 IMAD.HI.U32 R0, R77, R12, RZ ;  /* 0x0000000c4d009227 */ /* 0x000fe200078e00ff */
[----:B------:R-:W-:Y:S01]  /*50a0*/  @!P1 ISETP.NE.AND P2, PT, R9, 0x1, PT ;  /* 0x000000010900980c */ /* 0x000fe20003f45270 */
[----:B------:R-:W-:Y:S01]  /*50b0*/  ULOP3.LUT UP0, URZ, UR48, 0x1b0, URZ, 0xc0, !UPT ;  /* 0x000001b030ff7892 */ /* 0x000fe2000f80c0ff */
[----:B------:R-:W-:Y:S01]  /*50c0*/  R2UR UR42, R21 ;  /* 0x00000000152a72ca */ /* 0x000fe200000e0000 */
[----:B------:R-:W-:Y:S01]  /*50d0*/  @!P1 IMAD.HI.U32 R3, R75, R11, RZ ;  /* 0x0000000b4b039227 */ /* 0x000fe200078e00ff */
[----:B------:R-:W-:Y:S02]  /*50e0*/  @!P1 SHF.R.U32.HI R0, RZ, R13, R0 ;  /* 0x0000000dff009219 */ /* 0x000fe40000011600 */
[----:B------:R-:W-:Y:S01]  /*50f0*/  R2UR UR41, R20 ;  /* 0x00000000142972ca */ /* 0x000fe200000e0000 */
[----:B------:R-:W-:Y:S01]  /*5100*/  VIADD R191, R191, 0x1 ;  /* 0x00000001bfbf7836 */ /* 0x000fe20000000000 */
[----:B------:R-:W-:Y:S02]  /*5110*/  @!P1 SHF.R.U32.HI R2, RZ, R14, R3 ;  /* 0x0000000eff029219 */ /* 0x000fe40000011603 */
[----:B------:R-:W-:Y:S02]  /*5120*/  @!P1 SEL R3, R77, R0, !P2 ;  /* 0x000000004d039207 */ /* 0x000fe40005000000 */
[----:B------:R-:W-:Y:S02]  /*5130*/  @!P1 SEL R2, R75, R2, !P0 ;  /* 0x000000024b029207 */ /* 0x000fe40004000000 */
[----:B------:R-:W-:Y:S01]  /*5140*/  @P4 SHF.R.U32.HI R179, RZ, 0x10, R17 ;  /* 0x00000010ffb34819 */ /* 0x000fe20000011611 */
[----:B------:R-:W-:Y:S02]  /*5150*/  USHF.L.U32 UR42, UR42, 0x7, URZ ;  /* 0x000000072a2a7899 */ /* 0x000fe400080006ff */
[----:B------:R-:W-:Y:S02]  /*5160*/  @!P1 IMAD.IADD R0, R2, 0x1, -R3 ;  /* 0x0000000102009824 */ /* 0x000fe400078e0a03 */
[----:B------:R-:W-:Y:S01]  /*5170*/  @!P1 IMAD.IADD R2, R3, 0x1, -R2 ;  /* 0x0000000103029824 */ /* 0x000fe200078e0a02 */
[----:B------:R-:W-:Y:S01]  /*5180*/  USHF.L.U32 UR41, UR41, 0x8, URZ ;  /* 0x0000000829297899 */ /* 0x000fe200080006ff */
[----:B------:R-:W-:Y:S02]  /*5190*/  @!P1 IMAD R77, R0, R9, R77 ;  /* 0x00000009004d9224 */ /* 0x000fe400078e024d */
[----:B------:R-:W-:Y:S01]  /*51a0*/  @!P1 IMAD R75, R2, R10, R75 ;  /* 0x0000000a024b9224 */ /* 0x000fe200078e024b */
[----:B------:R-:W-:Y:S08]  /*51b0*/  BRA.U !UP0, `(.L_x_86) ;  /* 0x0000000108407547 */ /* 0x000ff0000b800000 */
[----:B------:R-:W1:Y:S01]  /*51c0*/  LDCU.64 UR8, c[0x4][0x88] ;  /* 0x01001100ff0877ac */ /* 0x000e620008000a00 */
[----:B------:R-:W-:Y:S01]  /*51d0*/  MOV R3, 0x0 ;  /* 0x0000000000037802 */ /* 0x000fe20000000f00 */
[----:B------:R-:W-:Y:S02]  /*51e0*/  HFMA2 R12, -RZ, RZ, 0, 5.9604644775390625e-08 ;  /* 0x00000001ff0c7431 */ /* 0x000fe400000001ff */
[----:B------:R-:W-:Y:S02]  /*51f0*/  IMAD.MOV.U32 R8, RZ, RZ, 0x70 ;  /* 0x00000070ff087424 */ /* 0x000fe400078e00ff */
[----:B------:R-:W-:Y:S01]  /*5200*/  IMAD.MOV.U32 R13, RZ, RZ, RZ ;  /* 0x000000ffff0d7224 */ /* 0x000fe200078e00ff */
[----:B------:R-:W2:Y:S01]  /*5210*/  LDCU.64 UR6, c[0x4][0x90] ;  /* 0x01001200ff0677ac */ /* 0x000ea20008000a00 */
[----:B------:R-:W3:Y:S01]  /*5220*/  LDC.64 R2, c[0x4][R3] ;  /* 0x0100000003027b82 */ /* 0x000ee20000000a00 */
[----:B------:R-:W4:Y:S01]  /*5230*/  LDCU.64 UR4, c[0x4][0x8] ;  /* 0x01000100ff0477ac */ /* 0x000f220008000a00 */
[----:B-1----:R-:W-:Y:S01]  /*5240*/  MOV R5, UR9 ;  /* 0x0000000900057c02 */ /* 0x002fe20008000f00 */
[----:B------:R-:W-:Y:S01]  /*5250*/  IMAD.U32 R4, RZ, RZ, UR8 ;  /* 0x00000008ff047e24 */ /* 0x000fe2000f8e00ff */
[----:B--2---:R-:W-:Y:S01]  /*5260*/  MOV R7, UR7 ;  /* 0x0000000700077c02 */ /* 0x004fe20008000f00 */
[----:B------:R-:W-:Y:S01]  /*5270*/  IMAD.U32 R6, RZ, RZ, UR6 ;  /* 0x00000006ff067e24 */ /* 0x000fe2000f8e00ff */
[----:B----4-:R-:W-:Y:S01]  /*5280*/  MOV R11, UR5 ;  /* 0x00000005000b7c02 */ /* 0x010fe20008000f00 */
[----:B------:R-:W-:Y:S02]  /*5290*/  IMAD.U32 R10, RZ, RZ, UR4 ;  /* 0x00000004ff0a7e24 */ /* 0x000fe4000f8e00ff */
[----:B------:R-:W-:Y:S07]  /*52a0*/  LEPC R20, `(.L_x_86) ;  /* 0x000000001014794e */ /* 0x000fee0000000000 */
[----:B---3-5:R-:W-:Y:S05]  /*52b0*/  CALL.ABS.NOINC R2 ;  /* 0x0000000002007343 */ /* 0x028fea0003c00000 */
.L_x_86:
[----:B------:R-:W-:Y:S01]  /*52c0*/  LOP3.LUT P0, RZ, R188, 0x1b0, RZ, 0xc0, !PT ;  /* 0x000001b0bcff7812 */ /* 0x000fe2000780c0ff */
[----:B------:R-:W-:Y:S11]  /*52d0*/  BSSY.RECONVERGENT B6, `(.L_x_87) ;  /* 0x0000013000067945 */ /* 0x000ff60003800200 */
[----:B------:R-:W-:Y:S01]  /*52e0*/  @!UPT UIADD3 URZ, UPT, UPT, URZ, URZ, URZ ;  /* 0x000000fffffff290 */ /* 0x000fe2000fffe0ff */
[----:B------:R-:W-:Y:S05]  /*52f0*/  @!P0 BRA `(.L_x_88) ;  /* 0x0000000000408947 */ /* 0x000fea0003800000 */
        /* <DEDUP_REMOVED lines=16> */
.L_x_88:
[----:B------:R-:W-:Y:S05]  /*5400*/  BSYNC.RECONVERGENT B6 ;  /* 0x0000000000067941 */ /* 0x000fea0003800200 */
.L_x_87:
[----:B------:R-:W-:Y:S01]  /*5410*/  ISETP.NE.U32.AND P4, PT, R166, RZ, PT ;  /* 0x000000ffa600720c */ /* 0x000fe20003f85070 */
[----:B------:R-:W-:Y:S01]  /*5420*/  UISETP.NE.AND UP2, UPT, UR50, URZ, UPT ;  /* 0x000000ff3200728c */ /* 0x000fe2000bf45270 */
[----:B------:R-:W-:Y:S01]  /*5430*/  ISETP.NE.U32.AND P2, PT, RZ, UR38, PT ;  /* 0x00000026ff007c0c */ /* 0x000fe2000bf45070 */
[----:B------:R-:W-:Y:S01]  /*5440*/  UISETP.NE.U32.AND UP1, UPT, UR44, URZ, UPT ;  /* 0x000000ff2c00728c */ /* 0x000fe2000bf25070 */
[----:B------:R-:W-:Y:S01]  /*5450*/  ISETP.NE.AND.EX P4, PT, R167, RZ, PT, P4 ;  /* 0x000000ffa700720c */ /* 0x000fe20003f85340 */
[----:B------:R-:W-:Y:S01]  /*5460*/  UPLOP3.LUT UP0, UPT, UPT, UPT, UPT, 0x40, 0x4 ;  /* 0x000000000004789c */ /* 0x000fe20003f0e870 */
[----:B------:R-:W-:Y:S01]  /*5470*/  ISETP.NE.AND.EX P2, PT, RZ, UR39, PT, P2 ;  /* 0x00000027ff007c0c */ /* 0x000fe2000bf45320 */
[----:B------:R-:W-:Y:S01]  /*5480*/  UISETP.NE.AND.EX UP1, UPT, UR45, URZ, UPT, UP1 ;  /* 0x000000ff2d00728c */ /* 0x000fe2000bf25310 */
[----:B------:R-:W-:Y:S04]  /*5490*/  PLOP3.LUT P1, PT, PT, PT, UP2, 0x80, 0x8 ;  /* 0x000000000008781c */ /* 0x000fe80003f2f028 */
[----:B------:R-:W-:Y:S06]  /*54a0*/  @UP2 UPLOP3.LUT UP0, UPT, UPT, UPT, UP1, 0x80, 0x8 ;  /* 0x000000000008289c */ /* 0x000fec0003f0f010 */
[----:B------:R-:W-:Y:S01]  /*54b0*/  PLOP3.LUT P0, PT, PT, PT, UP0, 0x80, 0x8 ;  /* 0x000000000008781c */ /* 0x000fe20003f0f008 */
[----:B------:R-:W-:Y:S01]  /*54c0*/  @!UPT UIADD3 URZ, UPT, UPT, URZ, URZ, URZ ;  /* 0x000000fffffff290 */ /* 0x000fe2000fffe0ff */
[----:B------:R-:W-:Y:S11]  /*54d0*/  BRA.U !UP1, `(.L_x_89) ;  /* 0x0000000109387547 */ /* 0x000ff6000b800000 */
[----:B------:R-:W-:Y:S01]  /*54e0*/  UISETP.NE.U32.AND UP0, UPT, UR38, URZ, UPT ;  /* 0x000000ff2600728c */ /* 0x000fe2000bf05070 */
[----:B------:R-:W-:Y:S02]  /*54f0*/  HFMA2 R0, -RZ, RZ, 0, 5.9604644775390625e-08 ;  /* 0x00000001ff007431 */ /* 0x000fe400000001ff */
[----:B------:R-:W-:Y:S01]  /*5500*/  IMAD.MOV.U32 R171, RZ, RZ, 0x1 ;  /* 0x00000001ffab7424 */ /* 0x000fe200078e00ff */
[----:B------:R-:W-:Y:S06]  /*5510*/  UISETP.NE.AND.EX UP0, UPT, UR39, URZ, UPT, UP0 ;  /* 0x000000ff2700728c */ /* 0x000fec000bf05300 */
[----:B------:R-:W-:Y:S05]  /*5520*/  PLOP3.LUT P3, PT, PT, PT, UP0, 0x80, 0x8 ;  /* 0x000000000008781c */ /* 0x000fea0003f6f008 */
[----:B------:R-:W1:Y:S01]  /*5530*/  @UP0 LDCU.64 UR6, c[0x0][0x888] ;  /* 0x00011100ff0607ac */ /* 0x000e620008000a00 */
[----:B------:R-:W-:Y:S07]  /*5540*/  @UP0 UIMAD UR4, UR36, UR44, URZ ;  /* 0x0000002c240402a4 */ /* 0x000fee000f8e02ff */
[----:B------:R-:W-:Y:S01]  /*5550*/  @!P3 PRMT R171, R0, 0x7610, R171 ;  /* 0x0000761000abb816 */ /* 0x000fe200000000ab */
[----:B-1----:R-:W-:Y:S03]  /*5560*/  @UP0 UIMAD.WIDE UR6, UR4, 0x4, UR6 ;  /* 0x00000004040608a5 */ /* 0x002fe6000f8e0206 */
[----:B------:R-:W1:Y:S03]  /*5570*/  @!UP0 LDCU UR4, c[0x0][0x880] ;  /* 0x00011000ff0487ac */ /* 0x000e660008000800 */
[----:B------:R-:W-:Y:S01]  /*5580*/  IMAD.U32 R2, RZ, RZ, UR6 ;  /* 0x00000006ff027e24 */ /* 0x000fe2000f8e00ff */
[----:B------:R-:W-:Y:S05]  /*5590*/  MOV R3, UR7 ;  /* 0x0000000700037c02 */ /* 0x000fea0008000f00 */
[----:B-----5:R2:W5:Y:S02]  /*55a0*/  @P3 LDG.E R81, desc[UR46][R2.64] ;  /* 0x0000002e02513981 */ /* 0x020564000c1e1900 */
[----:B-12---:R-:W-:Y:S02]  /*55b0*/  @!P3 IMAD.U32 R81, RZ, RZ, UR4 ;  /* 0x00000004ff51be24 */ /* 0x006fe4000f8e00ff */
.L_x_89:
[----:B------:R-:W-:Y:S05]  /*55c0*/  @!P4 BRA `(.L_x_90) ;  /* 0x000000000020c947 */ /* 0x000fea0003800000 */
[----:B------:R-:W-:Y:S04]  /*55d0*/  ISETP.NE.U32.AND P3, PT, R164, RZ, PT ;  /* 0x000000ffa400720c */ /* 0x000fe80003f65070 */
[----:B------:R-:W-:Y:S11]  /*55e0*/  ISETP.NE.AND.EX P3, PT, R165, RZ, PT, P3 ;  /* 0x000000ffa500720c */ /* 0x000ff60003f65330 */
[----:B------:R-:W-:Y:S02]  /*55f0*/  @!UPT UIADD3 URZ, UPT, UPT, URZ, URZ, URZ ;  /* 0x000000fffffff290 */ /* 0x000fe4000fffe0ff */
[----:B------:R-:W1:Y:S01]  /*5600*/  @P3 LDC.64 R2, c[0x0][0x8a8] ;  /* 0x00022a00ff023b82 */ /* 0x000e620000000a00 */
[----:B------:R-:W-:Y:S04]  /*5610*/  @P3 IMAD R0, R166, UR36, RZ ;  /* 0x00000024a6003c24 */ /* 0x000fe8000f8e02ff */
[----:B-1----:R-:W-:Y:S05]  /*5620*/  @P3 IMAD.WIDE R2, R0, 0x4, R2 ;  /* 0x0000000400023825 */ /* 0x002fea00078e0202 */
[----:B-----5:R1:W5:Y:S02]  /*5630*/  @P3 LDG.E R78, desc[UR46][R2.64] ;  /* 0x0000002e024e3981 */ /* 0x020364000c1e1900 */
[----:B-1----:R-:W2:Y:S02]  /*5640*/  @!P3 LDC R78, c[0x0][0x8a0] ;  /* 0x00022800ff4ebb82 */ /* 0x002ea40000000800 */
.L_x_90:
[----:B-----5:R-:W-:Y:S01]  /*5650*/  FSETP.NEU.AND P4, PT, R81, RZ, PT ;  /* 0x000000ff5100720b */ /* 0x020fe20003f8d000 */
[----:B------:R-:W-:Y:S01]  /*5660*/  BSSY B1, `(.L_x_91) ;  /* 0x0000047000017945 */ /* 0x000fe20003800000 */
[----:B------:R-:W-:Y:S01]  /*5670*/  SEL R5, RZ, 0xffffffff, P2 ;  /* 0xffffffffff057807 */ /* 0x000fe20001000000 */
[----:B------:R-:W-:Y:S01]  /*5680*/  IMAD.MOV.U32 R196, RZ, RZ, 0x1 ;  /* 0x00000001ffc47424 */ /* 0x000fe200078e00ff */
[----:B------:R-:W-:Y:S01]  /*5690*/  LOP3.LUT P3, RZ, R171, 0xff, RZ, 0xc0, !PT ;  /* 0x000000ffabff7812 */ /* 0x000fe2000786c0ff */
[C---:B------:R-:W-:Y:S01]  /*56a0*/  IMAD R80, R76.reuse, 0x100, R79 ;  /* 0x000001004c507824 */ /* 0x040fe200078e024f */
[----:B------:R-:W-:Y:S02]  /*56b0*/  @P1 SEL R0, RZ, 0xffffffff, P4 ;  /* 0xffffffffff001807 */ /* 0x000fe40002000000 */
[----:B------:R-:W-:Y:S02]  /*56c0*/  CS2R R162, SRZ ;  /* 0x0000000000a27805 */ /* 0x000fe4000001ff00 */
[----:B------:R-:W-:Y:S02]  /*56d0*/  LEA R3, R181, UR49, 0x3 ;  /* 0x00000031b5037c11 */ /* 0x000fe4000f8e18ff */
[----:B------:R-:W-:Y:S02]  /*56e0*/  CS2R R160, SRZ ;  /* 0x0000000000a07805 */ /* 0x000fe4000001ff00 */
[----:B------:R-:W-:Y:S02]  /*56f0*/  @P0 SEL R0, R5, R0, !P3 ;  /* 0x0000000005000207 */ /* 0x000fe40005800000 */
[----:B------:R-:W-:Y:S02]  /*5700*/  CS2R R158, SRZ ;  /* 0x00000000009e7805 */ /* 0x000fe4000001ff00 */
[----:B------:R-:W-:Y:S02]  /*5710*/  LEA R193, R76, UR49, 0x3 ;  /* 0x000000314cc17c11 */ /* 0x000fe4000f8e18ff */
[----:B------:R-:W-:Y:S02]  /*5720*/  CS2R R156, SRZ ;  /* 0x00000000009c7805 */ /* 0x000fe4000001ff00 */
[----:B------:R-:W-:Y:S02]  /*5730*/  @P1 LOP3.LUT R0, R0, 0x1, RZ, 0xc0, !PT ;  /* 0x0000000100001812 */ /* 0x000fe400078ec0ff */
[----:B------:R-:W-:Y:S02]  /*5740*/  CS2R R154, SRZ ;  /* 0x00000000009a7805 */ /* 0x000fe4000001ff00 */
[----:B------:R-:W-:Y:S02]  /*5750*/  SHF.L.U32 R2, R183, 0x1f, RZ ;  /* 0x0000001fb7027819 */ /* 0x000fe400000006ff */
[----:B------:R-:W-:Y:S02]  /*5760*/  CS2R R152, SRZ ;  /* 0x0000000000987805 */ /* 0x000fe4000001ff00 */
[----:B------:R-:W-:Y:S02]  /*5770*/  ISETP.NE.U32.OR P6, PT, R0, 0x1, !P1 ;  /* 0x000000010000780c */ /* 0x000fe40004fc5470 */
[----:B------:R-:W-:Y:S02]  /*5780*/  CS2R R150, SRZ ;  /* 0x0000000000967805 */ /* 0x000fe4000001ff00 */
[----:B------:R-:W-:Y:S02]  /*5790*/  PLOP3.LUT P2, PT, PT, PT, UP1, 0x80, 0x8 ;  /* 0x000000000008781c */ /* 0x000fe40003f4f018 */
[----:B------:R-:W-:Y:S02]  /*57a0*/  CS2R R148, SRZ ;  /* 0x0000000000947805 */ /* 0x000fe4000001ff00 */
[----:B------:R-:W-:Y:S02]  /*57b0*/  SEL R0, RZ, 0xffffffff, P4 ;  /* 0xffffffffff007807 */ /* 0x000fe40002000000 */
[----:B------:R-:W-:Y:S03]  /*57c0*/  P2R R198, PR, RZ, 0x40 ;  /* 0x00000040ffc67803 */ /* 0x000fe60000000000 */
[----:B------:R-:W-:Y:S04]  /*57d0*/  @P6 SHF.L.U32 R4, R180, 0x1f, RZ ;  /* 0x0000001fb4046819 */ /* 0x000fe800000006ff */
[----:B------:R-:W-:Y:S01]  /*57e0*/  @P2 SEL R0, R5, R0, !P3 ;  /* 0x0000000005002207 */ /* 0x000fe20005800000 */
[----:B------:R-:W1:Y:S03]  /*57f0*/  @P6 SYNCS.PHASECHK.TRANS64.TRYWAIT P1, [R3+URZ+0x70], R4 ;  /* 0x00007004030065a7 */ /* 0x000e6600080211ff */
[----:B------:R-:W-:Y:S04]  /*5800*/  LOP3.LUT R0, R0, 0x1, RZ, 0xc0, !PT ;  /* 0x0000000100007812 */ /* 0x000fe800078ec0ff */
[----:B------:R-:W-:Y:S04]  /*5810*/  ISETP.NE.U32.AND P5, PT, R0, 0x1, PT ;  /* 0x000000010000780c */ /* 0x000fe80003fa5070 */
[----:B------:R-:W-:Y:S01]  /*5820*/  P2R R197, PR, RZ, 0x20 ;  /* 0x00000020ffc57803 */ /* 0x000fe20000000000 */
[----:B------:R3:W4:Y:S01]  /*5830*/  SYNCS.PHASECHK.TRANS64.TRYWAIT P0, [R193+URZ+0xe0], R2 ;  /* 0x0000e002c10075a7 */ /* 0x00072200080011ff */
[----:B-1----:R-:W-:Y:S01]  /*5840*/  @P6 SEL R196, RZ, 0x1, !P1 ;  /* 0x00000001ffc46807 */ /* 0x002fe20004800000 */
[----:B---3--:R-:W-:Y:S06]  /*5850*/  @!P6 BRA `(.L_x_92) ;  /* 0x00000000009ce947 */ /* 0x008fec0003800000 */
[----:B------:R-:W-:Y:S01]  /*5860*/  @P5 IMAD R6, R181, 0x2000, R186 ;  /* 0x00002000b5065824 */ /* 0x000fe200078e02ba */
[----:B------:R-:W-:Y:S01]  /*5870*/  ISETP.NE.AND P1, PT, R196, RZ, PT ;  /* 0x000000ffc400720c */ /* 0x000fe20003f25270 */
[----:B------:R-:W-:Y:S01]  /*5880*/  BSSY B0, `(.L_x_93) ;  /* 0x0000010000007945 */ /* 0x000fe20003800000 */
[----:B------:R-:W-:Y:S01]  /*5890*/  CS2R R150, SRZ ;  /* 0x0000000000967805 */ /* 0x000fe2000001ff00 */
[--C-:B------:R-:W-:Y:S01]  /*58a0*/  @P5 IMAD R7, R187, -0x10, R6.reuse ;  /* 0xfffffff0bb075824 */ /* 0x100fe200078e0206 */
[----:B------:R-:W-:Y:S01]  /*58b0*/  CS2R R148, SRZ ;  /* 0x0000000000947805 */ /* 0x000fe2000001ff00 */
[----:B------:R-:W-:Y:S01]  /*58c0*/  @P5 IMAD R5, R185, -0x10, R6 ;  /* 0xfffffff0b9055824 */ /* 0x000fe200078e0206 */
[----:B------:R-:W-:Y:S01]  /*58d0*/  CS2R R158, SRZ ;  /* 0x00000000009e7805 */ /* 0x000fe2000001ff00 */
[----:B------:R-:W-:Y:S01]  /*58e0*/  @P5 IMAD R4, R184, 0x10, R7 ;  /* 0x00000010b8045824 */ /* 0x000fe200078e0207 */
[----:B------:R-:W-:Y:S02]  /*58f0*/  CS2R R156, SRZ ;  /* 0x00000000009c7805 */ /* 0x000fe4000001ff00 */
[----:B------:R-:W-:Y:S02]  /*5900*/  CS2R R154, SRZ ;  /* 0x00000000009a7805 */ /* 0x000fe4000001ff00 */
[----:B------:R-:W-:Y:S02]  /*5910*/  CS2R R152, SRZ ;  /* 0x0000000000987805 */ /* 0x000fe4000001ff00 */
[----:B------:R-:W-:Y:S02]  /*5920*/  CS2R R162, SRZ ;  /* 0x0000000000a27805 */ /* 0x000fe4000001ff00 */
[----:B------:R-:W-:Y:S01]  /*5930*/  CS2R R160, SRZ ;  /* 0x0000000000a07805 */ /* 0x000fe2000001ff00 */
[----:B------:R-:W-:Y:S06]  /*5940*/  @P1 BRA `(.L_x_94) ;  /* 0x00000000000c1947 */ /* 0x000fec0003800000 */
[----:B------:R-:W-:Y:S04]  /*5950*/  SHF.L.U32 R0, R180, 0x1f, RZ ;  /* 0x0000001fb4007819 */ /* 0x000fe800000006ff */
[----:B------:R-:W1:Y:S02]  /*5960*/  SYNCS.PHASECHK.TRANS64.TRYWAIT P1, [R3+URZ+0x70], R0 ;  /* 0x00007000030075a7 */ /* 0x000e6400080211ff */
[----:B-1----:R-:W-:Y:S05]  /*5970*/  @!P1 BRA `(.L_x_95) ;  /* 0x00000060007c9947 */ /* 0x002fea0003800000 */
.L_x_94:
[----:B------:R-:W-:Y:S05]  /*5980*/  BSYNC B0 ;  /* 0x0000000000007941 */ /* 0x000fea0003800000 */
.L_x_93:
[----:B------:R-:W-:Y:S01]  /*5990*/  ISETP.NE.AND P1, PT, R197, RZ, PT ;  /* 0x000000ffc500720c */ /* 0x000fe20003f25270 */
[----:B-1----:R-:W-:Y:S02]  /*59a0*/  VIADD R3, R3, 0x90 ;  /* 0x0000009003037836 */ /* 0x002fe40000000000 */
[----:B------:R-:W-:Y:S02]  /*59b0*/  IMAD.U32 R0, RZ, RZ, UR37 ;  /* 0x00000025ff007e24 */ /* 0x000fe4000f8e00ff */
[----:B------:R-:W-:Y:S03]  /*59c0*/  VIADD R181, R181, 0x1 ;  /* 0x00000001b5b57836 */ /* 0x000fe60000000000 */
[----:B------:R-:W-:Y:S05]  /*59d0*/  PRMT R0, R0, 0x654, R3 ;  /* 0x0000065400007816 */ /* 0x000fea0000000003 */
[----:B------:R1:W3:Y:S04]  /*59e0*/  @P1 LDS.128 R148, [R6] ;  /* 0x0000000006941984 */ /* 0x0002e80000000c00 */
[----:B------:R1:W1:Y:S04]  /*59f0*/  @P1 LDS.128 R156, [R5+0x20] ;  /* 0x00002000059c1984 */ /* 0x0002680000000c00 */
[----:B------:R1:W1:Y:S04]  /*5a00*/  @P1 LDS.128 R152, [R7+0x10] ;  /* 0x0000100007981984 */ /* 0x0002680000000c00 */
[----:B------:R1:W1:Y:S01]  /*5a10*/  @P1 LDS.128 R160, [R4+0x10] ;  /* 0x0000100004a01984 */ /* 0x0002620000000c00 */
[C---:B------:R-:W-:Y:S01]  /*5a20*/  ISETP.NE.AND P1, PT, R181.reuse, 0x4, PT ;  /* 0x00000004b500780c */ /* 0x040fe20003f25270 */
[----:B------:R-:W-:Y:S01]  /*5a30*/  @!PT LDS RZ, [RZ] ;  /* 0x00000000fffff984 */ /* 0x000fe20000000800 */
[----:B------:R-:W-:Y:S01]  /*5a40*/  @!PT LDS RZ, [RZ] ;  /* 0x00000000fffff984 */ /* 0x000fe20000000800 */
[----:B------:R-:W-:Y:S01]  /*5a50*/  @!PT LDS RZ, [RZ] ;  /* 0x00000000fffff984 */ /* 0x000fe20000000800 */
[----:B------:R-:W-:Y:S01]  /*5a60*/  @!PT LDS RZ, [RZ] ;  /* 0x00000000fffff984 */ /* 0x000fe20000000800 */
[----:B------:R5:W-:Y:S06]  /*5a70*/  MEMBAR.ALL.CTA ;  /* 0x0000000000007992 */ /* 0x000bec0000008000 */
[----:B-----5:R-:W5:Y:S01]  /*5a80*/  FENCE.VIEW.ASYNC.S ;  /* 0x00000000000073c6 */ /* 0x020f620000000000 */
[----:B------:R-:W-:Y:S02]  /*5a90*/  SEL R3, RZ, 0x1, P1 ;  /* 0x00000001ff037807 */ /* 0x000fe40000800000 */
[----:B------:R-:W-:Y:S02]  /*5aa0*/  SEL R181, R181, RZ, P1 ;  /* 0x000000ffb5b57207 */ /* 0x000fe40000800000 */
[----:B------:R-:W-:Y:S01]  /*5ab0*/  LOP3.LUT R180, R180, R3, RZ, 0x3c, !PT ;  /* 0x00000003b4b47212 */ /* 0x000fe200078e3cff */
[----:B-----5:R1:W-:Y:S06]  /*5ac0*/  SYNCS.ARRIVE.TRANS64.RED.A1T0 RZ, [R0+URZ], RZ ;  /* 0x000000ff00ff79a7 */ /* 0x0203ec00081004ff */
.L_x_92:
[----:B------:R-:W-:Y:S05]  /*5ad0*/  BSYNC B1 ;  /* 0x0000000000017941 */ /* 0x000fea0003800000 */
.L_x_91:
[----:B-1----:R-:W-:Y:S04]  /*5ae0*/  SHF.R.U32.HI R0, RZ, 0x15, R80 ;  /* 0x00000015ff007819 */ /* 0x002fe80000011650 */
[----:B------:R-:W-:Y:S01]  /*5af0*/  LOP3.LUT P1, RZ, R0, 0x3, R173, 0x48, !PT ;  /* 0x0000000300ff7812 */ /* 0x000fe200078248ad */
[----:B------:R-:W-:Y:S01]  /*5b00*/  @!UPT UIADD3 URZ, UPT, UPT, URZ, URZ, URZ ;  /* 0x000000fffffff290 */ /* 0x000fe2000fffe0ff */
[----:B----4-:R-:W-:Y:S11]  /*5b10*/  @P0 BRA `(.L_x_96) ;  /* 0x0000000000080947 */ /* 0x010ff60003800000 */
[----:B------:R-:W1:Y:S02]  /*5b20*/  SYNCS.PHASECHK.TRANS64.TRYWAIT P0, [R193+URZ+0xe0], R2 ;  /* 0x0000e002c10075a7 */ /* 0x000e6400080011ff */
[----:B-1----:R-:W-:Y:S05]  /*5b30*/  @!P0 BRA `(.L_x_97) ;  /* 0x0000006000208947 */ /* 0x002fea0003800000 */
.L_x_96:
[----:B------:R-:W-:Y:S04]  /*5b40*/  BSSY.RECONVERGENT B6, `(.L_x_98) ;  /* 0x0000012000067945 */ /* 0x000fe80003800200 */
[----:B------:R-:W-:Y:S05]  /*5b50*/  @!P1 BRA `(.L_x_99) ;  /* 0x0000000000409947 */ /* 0x000fea0003800000 */
[----:B------:R-:W4:Y:S01]  /*5b60*/  LDCU.64 UR8, c[0x4][0x78] ;  /* 0x01000f00ff0877ac */ /* 0x000f220008000a00 */
[----:B------:R-:W-:Y:S01]  /*5b70*/  MOV R3, 0x0 ;  /* 0x0000000000037802 */ /* 0x000fe20000000f00 */
[----:B------:R-:W-:Y:S02]  /*5b80*/  HFMA2 R12, -RZ, RZ, 0, 5.9604644775390625e-08 ;  /* 0x00000001ff0c7431 */ /* 0x000fe400000001ff */
[----:B------:R-:W-:Y:S02]  /*5b90*/  IMAD.MOV.U32 R8, RZ, RZ, 0x192 ;  /* 0x00000192ff087424 */ /* 0x000fe400078e00ff */
[----:B------:R-:W-:Y:S01]  /*5ba0*/  IMAD.MOV.U32 R13, RZ, RZ, RZ ;  /* 0x000000ffff0d7224 */ /* 0x000fe200078e00ff */
[----:B------:R-:W5:Y:S01]  /*5bb0*/  LDCU.64 UR6, c[0x4][0x80] ;  /* 0x01001000ff0677ac */ /* 0x000f620008000a00 */
[----:B-1----:R-:W1:Y:S01]  /*5bc0*/  LDC.64 R2, c[0x4][R3] ;  /* 0x0100000003027b82 */ /* 0x002e620000000a00 */
[----:B------:R-:W2:Y:S01]  /*5bd0*/  LDCU.64 UR4, c[0x4][0x18] ;  /* 0x01000300ff0477ac */ /* 0x000ea20008000a00 */
[----:B----4-:R-:W-:Y:S01]  /*5be0*/  MOV R5, UR9 ;  /* 0x0000000900057c02 */ /* 0x010fe20008000f00 */
[----:B------:R-:W-:Y:S01]  /*5bf0*/  IMAD.U32 R4, RZ, RZ, UR8 ;  /* 0x00000008ff047e24 */ /* 0x000fe2000f8e00ff */
[----:B-----5:R-:W-:Y:S01]  /*5c00*/  MOV R7, UR7 ;  /* 0x0000000700077c02 */ /* 0x020fe20008000f00 */
[----:B------:R-:W-:Y:S01]  /*5c10*/  IMAD.U32 R6, RZ, RZ, UR6 ;  /* 0x00000006ff067e24 */ /* 0x000fe2000f8e00ff */
[----:B--2---:R-:W-:Y:S01]  /*5c20*/  MOV R11, UR5 ;  /* 0x00000005000b7c02 */ /* 0x004fe20008000f00 */
[----:B------:R-:W-:Y:S02]  /*5c30*/  IMAD.U32 R10, RZ, RZ, UR4 ;  /* 0x00000004ff0a7e24 */ /* 0x000fe4000f8e00ff */
[----:B------:R-:W-:Y:S07]  /*5c40*/  LEPC R20, `(.L_x_99) ;  /* 0x000000001014794e */ /* 0x000fee0000000000 */
[----:B-1-3--:R-:W-:Y:S05]  /*5c50*/  CALL.ABS.NOINC R2 ;  /* 0x0000000002007343 */ /* 0x00afea0003c00000 */
.L_x_99:
[----:B------:R-:W-:Y:S05]  /*5c60*/  BSYNC.RECONVERGENT B6 ;  /* 0x0000000000067941 */ /* 0x000fea0003800200 */
.L_x_98:
[-C--:B---3--:R-:W-:Y:S01]  /*5c70*/  F2FP.F16.E4M3.UNPACK_B R83, R148.reuse ;  /* 0x00000094ff53723e */ /* 0x088fe200020006ff */
[----:B------:R-:W-:Y:S05]  /*5c80*/  WARPSYNC.ALL ;  /* 0x0000000000007948 */ /* 0x000fea0003800000 */
[----:B------:R-:W-:Y:S01]  /*5c90*/  R2UR UR4, R80 ;  /* 0x00000000500472ca */ /* 0x000fe200000e0000 */
[--C-:B------:R-:W-:Y:S01]  /*5ca0*/  HADD2.F32 R82, -RZ, R83.reuse.H0_H0 ;  /* 0x20000053ff527230 */ /* 0x100fe20000004100 */
[----:B------:R-:W-:Y:S01]  /*5cb0*/  F2FP.F16.E4M3.UNPACK_B R85, R148.H1 ;  /* 0x00000094ff55723e */ /* 0x000fe200030006ff */
[----:B------:R-:W-:Y:S01]  /*5cc0*/  HADD2.F32 R83, -RZ, R83.H1_H1 ;  /* 0x30000053ff537230 */ /* 0x000fe20000004100 */
[-C--:B------:R-:W-:Y:S01]  /*5cd0*/  F2FP.F16.E4M3.UNPACK_B R87, R149.reuse ;  /* 0x00000095ff57723e */ /* 0x080fe200020006ff */
[----:B------:R-:W-:Y:S01]  /*5ce0*/  BSSY.RECONVERGENT B0, `(.L_x_100) ;  /* 0x000011d000007945 */ /* 0x000fe20003800200 */
[----:B------:R-:W-:Y:S01]  /*5cf0*/  F2FP.F16.E4M3.UNPACK_B R89, R149.H1 ;  /* 0x00000095ff59723e */ /* 0x000fe200030006ff */
[----:B------:R-:W-:Y:S01]  /*5d00*/  HADD2.F32 R84, -RZ, R85.H0_H0 ;  /* 0x20000055ff547230 */ /* 0x000fe20000004100 */
[-C--:B------:R-:W-:Y:S01]  /*5d10*/  F2FP.F16.E4M3.UNPACK_B R91, R150.reuse ;  /* 0x00000096ff5b723e */ /* 0x080fe200020006ff */
[----:B------:R-:W-:Y:S01]  /*5d20*/  HADD2.F32 R88, -RZ, R87.H1_H1 ;  /* 0x30000057ff587230 */ /* 0x000fe20000004100 */
[----:B------:R-:W-:Y:S01]  /*5d30*/  F2FP.F16.E4M3.UNPACK_B R93, R150.H1 ;  /* 0x00000096ff5d723e */ /* 0x000fe200030006ff */
[----:B------:R-:W-:Y:S01]  /*5d40*/  HADD2.F32 R86, -RZ, R85.H1_H1 ;  /* 0x30000055ff567230 */ /* 0x000fe20000004100 */
[-C--:B------:R-:W-:Y:S01]  /*5d50*/  F2FP.F16.E4M3.UNPACK_B R95, R151.reuse ;  /* 0x00000097ff5f723e */ /* 0x080fe200020006ff */
[----:B------:R-:W2:Y:S01]  /*5d60*/  LDTM.x64 R4, tmem[UR4] ;  /* 0x00000004000479ee */ /* 0x000ea20008340000 */
[----:B------:R-:W-:Y:S01]  /*5d70*/  F2FP.F16.E4M3.UNPACK_B R97, R151.H1 ;  /* 0x00000097ff61723e */ /* 0x000fe200030006ff */
[----:B------:R-:W-:Y:S01]  /*5d80*/  HADD2.F32 R85, -RZ, R87.H0_H0 ;  /* 0x20000057ff557230 */ /* 0x000fe20000004100 */
[-C--:B------:R-:W-:Y:S01]  /*5d90*/  F2FP.F16.E4M3.UNPACK_B R99, R152.reuse ;  /* 0x00000098ff63723e */ /* 0x080fe200020006ff */
[----:B------:R-:W-:Y:S01]  /*5da0*/  HADD2.F32 R87, -RZ, R89.H0_H0 ;  /* 0x20000059ff577230 */ /* 0x000fe20000004100 */
[----:B------:R-:W-:Y:S01]  /*5db0*/  F2FP.F16.E4M3.UNPACK_B R101, R152.H1 ;  /* 0x00000098ff65723e */ /* 0x000fe200030006ff */
[----:B------:R-:W-:Y:S01]  /*5dc0*/  HADD2.F32 R92, -RZ, R91.H1_H1 ;  /* 0x3000005bff5c7230 */ /* 0x000fe20000004100 */
[----:B------:R-:W-:Y:S01]  /*5dd0*/  SHF.L.U32 R199, R176, 0x4, RZ ;  /* 0x00000004b0c77819 */ /* 0x000fe200000006ff */
[----:B------:R-:W-:Y:S01]  /*5de0*/  HADD2.F32 R96, -RZ, R95.H1_H1 ;  /* 0x3000005fff607230 */ /* 0x000fe20000004100 */
[----:B------:R-:W-:Y:S01]  /*5df0*/  SHF.L.U32 R207, R175, 0x4, RZ ;  /* 0x00000004afcf7819 */ /* 0x000fe200000006ff */
[----:B------:R-:W-:Y:S01]  /*5e00*/  HADD2.F32 R100, -RZ, R99.H1_H1 ;  /* 0x30000063ff647230 */ /* 0x000fe20000004100 */
[----:B------:R-:W-:Y:S01]  /*5e10*/  IADD3 R192, PT, PT, R186, R199, RZ ;  /* 0x000000c7bac07210 */ /* 0x000fe20007ffe0ff */
[----:B------:R-:W-:Y:S01]  /*5e20*/  HADD2.F32 R90, -RZ, R89.H1_H1 ;  /* 0x30000059ff5a7230 */ /* 0x000fe20000004100 */
[----:B------:R-:W-:Y:S01]  /*5e30*/  SHF.L.U32 R205, R184, 0x4, RZ ;  /* 0x00000004b8cd7819 */ /* 0x000fe200000006ff */
[----:B------:R-:W-:Y:S01]  /*5e40*/  HADD2.F32 R89, -RZ, R91.H0_H0 ;  /* 0x2000005bff597230 */ /* 0x000fe20000004100 */
[-C--:B------:R-:W-:Y:S01]  /*5e50*/  F2FP.F16.E4M3.UNPACK_B R103, R153.reuse ;  /* 0x00000099ff67723e */ /* 0x080fe200020006ff */
[--C-:B------:R-:W-:Y:S01]  /*5e60*/  HADD2.F32 R91, -RZ, R93.reuse.H0_H0 ;  /* 0x2000005dff5b7230 */ /* 0x100fe20000004100 */
[----:B------:R-:W-:Y:S01]  /*5e70*/  IADD3 R194, PT, PT, R205, R192, RZ ;  /* 0x000000c0cdc27210 */ /* 0x000fe20007ffe0ff */
[----:B------:R-:W-:Y:S01]  /*5e80*/  HADD2.F32 R94, -RZ, R93.H1_H1 ;  /* 0x3000005dff5e7230 */ /* 0x000fe20000004100 */
[----:B------:R-:W-:Y:S01]  /*5e90*/  F2FP.F16.E4M3.UNPACK_B R105, R153.H1 ;  /* 0x00000099ff69723e */ /* 0x000fe200030006ff */
[----:B------:R-:W-:Y:S01]  /*5ea0*/  HADD2.F32 R93, -RZ, R95.H0_H0 ;  /* 0x2000005fff5d7230 */ /* 0x000fe20000004100 */
[-C--:B------:R-:W-:Y:S01]  /*5eb0*/  F2FP.F16.E4M3.UNPACK_B R107, R154.reuse ;  /* 0x0000009aff6b723e */ /* 0x080fe200020006ff */
[----:B------:R-:W-:Y:S01]  /*5ec0*/  HADD2.F32 R104, -RZ, R103.H1_H1 ;  /* 0x30000067ff687230 */ /* 0x000fe20000004100 */
[----:B------:R-:W-:Y:S01]  /*5ed0*/  F2FP.F16.E4M3.UNPACK_B R109, R154.H1 ;  /* 0x0000009aff6d723e */ /* 0x000fe200030006ff */
[C---:B--2---:R-:W-:Y:S01]  /*5ee0*/  FMUL R0, R78.reuse, R4 ;  /* 0x000000044e007220 */ /* 0x044fe20000400000 */
[C---:B-1----:R-:W-:Y:S01]  /*5ef0*/  FMUL R2, R78.reuse, R5 ;  /* 0x000000054e027220 */ /* 0x042fe20000400000 */
[C---:B------:R-:W-:Y:S01]  /*5f00*/  FMUL R4, R78.reuse, R8 ;  /* 0x000000084e047220 */ /* 0x040fe20000400000 */
[C---:B------:R-:W-:Y:S01]  /*5f10*/  FMUL R5, R78.reuse, R9 ;  /* 0x000000094e057220 */ /* 0x040fe20000400000 */
[C---:B------:R-:W-:Y:S01]  /*5f20*/  FFMA R0, R81.reuse, R82, R0 ;  /* 0x0000005251007223 */ /* 0x040fe20000000000 */
[C---:B------:R-:W-:Y:S01]  /*5f30*/  FFMA R2, R81.reuse, R83, R2 ;  /* 0x0000005351027223 */ /* 0x040fe20000000002 */
[C---:B------:R-:W-:Y:S01]  /*5f40*/  FMUL R8, R78.reuse, R12 ;  /* 0x0000000c4e087220 */ /* 0x040fe20000400000 */
[C---:B------:R-:W-:Y:S01]  /*5f50*/  FMUL R9, R78.reuse, R13 ;  /* 0x0000000d4e097220 */ /* 0x040fe20000400000 */
[C---:B------:R-:W-:Y:S01]  /*5f60*/  FMUL R12, R78.reuse, R16 ;  /* 0x000000104e0c7220 */ /* 0x040fe20000400000 */
[C---:B------:R-:W-:Y:S01]  /*5f70*/  FMUL R13, R78.reuse, R17 ;  /* 0x000000114e0d7220 */ /* 0x040fe20000400000 */
[C---:B------:R-:W-:Y:S01]  /*5f80*/  FMUL R16, R78.reuse, R20 ;  /* 0x000000144e107220 */ /* 0x040fe20000400000 */
[C---:B------:R-:W-:Y:S01]  /*5f90*/  FMUL R17, R78.reuse, R21 ;  /* 0x000000154e117220 */ /* 0x040fe20000400000 */
[C---:B------:R-:W-:Y:S01]  /*5fa0*/  FMUL R20, R78.reuse, R24 ;  /* 0x000000184e147220 */ /* 0x040fe20000400000 */
[C---:B------:R-:W-:Y:S01]  /*5fb0*/  FMUL R21, R78.reuse, R25 ;  /* 0x000000194e157220 */ /* 0x040fe20000400000 */
[----:B------:R-:W-:Y:S02]  /*5fc0*/  HADD2.F32 R108, -RZ, R107.H1_H1 ;  /* 0x3000006bff6c7230 */ /* 0x000fe40000004100 */
[C---:B------:R-:W-:Y:S01]  /*5fd0*/  FMUL R24, R78.reuse, R28 ;  /* 0x0000001c4e187220 */ /* 0x040fe20000400000 */
[C---:B------:R-:W-:Y:S01]  /*5fe0*/  FMUL R25, R78.reuse, R29 ;  /* 0x0000001d4e197220 */ /* 0x040fe20000400000 */
[C---:B------:R-:W-:Y:S01]  /*5ff0*/  FMUL R28, R78.reuse, R32 ;  /* 0x000000204e1c7220 */ /* 0x040fe20000400000 */
[C---:B------:R-:W-:Y:S01]  /*6000*/  FMUL R29, R78.reuse, R33 ;  /* 0x000000214e1d7220 */ /* 0x040fe20000400000 */
[C---:B------:R-:W-:Y:S01]  /*6010*/  FMUL R32, R78.reuse, R36 ;  /* 0x000000244e207220 */ /* 0x040fe20000400000 */
[----:B------:R-:W-:Y:S01]  /*6020*/  F2FP.F16.E4M3.UNPACK_B R111, R155 ;  /* 0x0000009bff6f723e */ /* 0x000fe200020006ff */
[C---:B------:R-:W-:Y:S01]  /*6030*/  FMUL R33, R78.reuse, R37 ;  /* 0x000000254e217220 */ /* 0x040fe20000400000 */
[C---:B------:R-:W-:Y:S01]  /*6040*/  FMUL R36, R78.reuse, R40 ;  /* 0x000000284e247220 */ /* 0x040fe20000400000 */
[----:B------:R-:W-:Y:S01]  /*6050*/  F2FP.F16.E4M3.UNPACK_B R113, R155.H1 ;  /* 0x0000009bff71723e */ /* 0x000fe200030006ff */
[C---:B------:R-:W-:Y:S01]  /*6060*/  FMUL R37, R78.reuse, R41 ;  /* 0x000000294e257220 */ /* 0x040fe20000400000 */
[----:B------:R-:W-:Y:S02]  /*6070*/  HADD2.F32 R112, -RZ, R111.H1_H1 ;  /* 0x3000006fff707230 */ /* 0x000fe40000004100 */
        /* <DEDUP_REMOVED lines=26> */
[C---:B------:R-:W-:Y:S01]  /*6220*/  FFMA R3, R81.reuse, R84, R3 ;  /* 0x0000005451037223 */ /* 0x040fe20000000003 */
[C---:B------:R-:W-:Y:S01]  /*6230*/  FFMA R7, R81.reuse, R86, R7 ;  /* 0x0000005651077223 */ /* 0x040fe20000000007 */
[----:B------:R-:W-:Y:S01]  /*6240*/  F2FP.F16.E4M3.UNPACK_B R131, R160 ;  /* 0x000000a0ff83723e */ /* 0x000fe200020006ff */
[C---:B------:R-:W-:Y:S01]  /*6250*/  FFMA R4, R81.reuse, R85, R4 ;  /* 0x0000005551047223 */ /* 0x040fe20000000004 */
[C---:B------:R-:W-:Y:S01]  /*6260*/  FFMA R5, R81.reuse, R88, R5 ;  /* 0x0000005851057223 */ /* 0x040fe20000000005 */
[----:B------:R-:W-:Y:S01]  /*6270*/  F2FP.F16.E4M3.UNPACK_B R133, R160.H1 ;  /* 0x000000a0ff85723e */ /* 0x000fe200030006ff */
[----:B------:R-:W-:Y:S01]  /*6280*/  FFMA R6, R81, R87, R6 ;  /* 0x0000005751067223 */ /* 0x000fe20000000006 */
[----:B------:R-:W-:Y:S01]  /*6290*/  F2FP.SATFINITE.E4M3.F32.PACK_AB_MERGE_C R195, R7, R3, RZ ;  /* 0x0000000307c3723e */ /* 0x000fe200048070ff */
[----:B------:R-:W-:Y:S02]  /*62a0*/  HADD2.F32 R128, -RZ, R127.H1_H1 ;  /* 0x3000007fff807230 */ /* 0x000fe40000004100 */
[----:B------:R-:W-:Y:S01]  /*62b0*/  FMUL R11, R78, R11 ;  /* 0x0000000b4e0b7220 */ /* 0x000fe20000400000 */
[----:B------:R-:W-:Y:S01]  /*62c0*/  HADD2.F32 R132, -RZ, R131.H1_H1 ;  /* 0x30000083ff847230 */ /* 0x000fe20000004100 */
[----:B------:R-:W-:Y:S01]  /*62d0*/  F2FP.SATFINITE.E4M3.F32.PACK_AB_MERGE_C R200, R2, R0, R195 ;  /* 0x0000000002c8723e */ /* 0x000fe200048070c3 */
[----:B------:R-:W-:Y:S01]  /*62e0*/  FMUL R10, R78, R14 ;  /* 0x0000000e4e0a7220 */ /* 0x000fe20000400000 */
[----:B------:R-:W-:Y:S01]  /*62f0*/  IADD3 R195, PT, PT, R186, R207, RZ ;  /* 0x000000cfbac37210 */ /* 0x000fe20007ffe0ff */
[C---:B------:R-:W-:Y:S01]  /*6300*/  FFMA R11, R81.reuse, R90, R11 ;  /* 0x0000005a510b7223 */ /* 0x040fe2000000000b */
[C---:B------:R-:W-:Y:S01]  /*6310*/  FFMA R8, R81.reuse, R89, R8 ;  /* 0x0000005951087223 */ /* 0x040fe20000000008 */
[C---:B------:R-:W-:Y:S01]  /*6320*/  FFMA R9, R81.reuse, R92, R9 ;  /* 0x0000005c51097223 */ /* 0x040fe20000000009 */
[--C-:B------:R-:W-:Y:S02]  /*6330*/  HADD2.F32 R95, -RZ, R97.reuse.H0_H0 ;  /* 0x20000061ff5f7230 */ /* 0x100fe40000004100 */
[----:B------:R-:W-:Y:S01]  /*6340*/  FFMA R10, R81, R91, R10 ;  /* 0x0000005b510a7223 */ /* 0x000fe2000000000a */
[----:B------:R-:W-:Y:S01]  /*6350*/  F2FP.SATFINITE.E4M3.F32.PACK_AB_MERGE_C R201, R11, R6, RZ ;  /* 0x000000060bc9723e */ /* 0x000fe200048070ff */
[C---:B------:R-:W-:Y:S01]  /*6360*/  FMUL R15, R78.reuse, R15 ;  /* 0x0000000f4e0f7220 */ /* 0x040fe20000400000 */
[----:B------:R-:W-:Y:S02]  /*6370*/  HADD2.F32 R98, -RZ, R97.H1_H1 ;  /* 0x30000061ff627230 */ /* 0x000fe40000004100 */
[C---:B------:R-:W-:Y:S01]  /*6380*/  FMUL R14, R78.reuse, R18 ;  /* 0x000000124e0e7220 */ /* 0x040fe20000400000 */
[----:B------:R-:W-:Y:S01]  /*6390*/  F2FP.SATFINITE.E4M3.F32.PACK_AB_MERGE_C R201, R5, R4, R201 ;  /* 0x0000000405c9723e */ /* 0x000fe200048070c9 */
[----:B------:R-:W-:Y:S02]  /*63a0*/  HADD2.F32 R97, -RZ, R99.H0_H0 ;  /* 0x20000063ff617230 */ /* 0x000fe40000004100 */
[C---:B------:R-:W-:Y:S01]  /*63b0*/  FFMA R15, R81.reuse, R94, R15 ;  /* 0x0000005e510f7223 */ /* 0x040fe2000000000f */
[C---:B------:R-:W-:Y:S01]  /*63c0*/  FFMA R12, R81.reuse, R93, R12 ;  /* 0x0000005d510c7223 */ /* 0x040fe2000000000c */
[----:B------:R-:W-:Y:S01]  /*63d0*/  FFMA R13, R81, R96, R13 ;  /* 0x00000060510d7223 */ /* 0x000fe2000000000d */
[----:B------:R-:W-:Y:S01]  /*63e0*/  F2FP.F16.E4M3.UNPACK_B R135, R161 ;  /* 0x000000a1ff87723e */ /* 0x000fe200020006ff */
[--C-:B------:R-:W-:Y:S01]  /*63f0*/  HADD2.F32 R99, -RZ, R101.reuse.H0_H0 ;  /* 0x20000065ff637230 */ /* 0x100fe20000004100 */
[----:B------:R-:W-:Y:S01]  /*6400*/  F2FP.SATFINITE.E4M3.F32.PACK_AB_MERGE_C R202, R15, R10, RZ ;  /* 0x0000000a0fca723e */ /* 0x000fe200048070ff */
[----:B------:R-:W-:Y:S01]  /*6410*/  FFMA R14, R81, R95, R14 ;  /* 0x0000005f510e7223 */ /* 0x000fe2000000000e */
[C---:B------:R-:W-:Y:S01]  /*6420*/  FMUL R19, R78.reuse, R19 ;  /* 0x000000134e137220 */ /* 0x040fe20000400000 */
[----:B------:R-:W-:Y:S01]  /*6430*/  HADD2.F32 R102, -RZ, R101.H1_H1 ;  /* 0x30000065ff667230 */ /* 0x000fe20000004100 */
[----:B------:R-:W-:Y:S01]  /*6440*/  F2FP.SATFINITE.E4M3.F32.PACK_AB_MERGE_C R202, R9, R8, R202 ;  /* 0x0000000809ca723e */ /* 0x000fe200048070ca */
[----:B------:R-:W-:Y:S02]  /*6450*/  HADD2.F32 R101, -RZ, R103.H0_H0 ;  /* 0x20000067ff657230 */ /* 0x000fe40000004100 */
[C---:B------:R-:W-:Y:S01]  /*6460*/  FFMA R19, R81.reuse, R98, R19 ;  /* 0x0000006251137223 */ /* 0x040fe20000000013 */
[C---:B------:R-:W-:Y:S01]  /*6470*/  FFMA R16, R81.reuse, R97, R16 ;  /* 0x0000006151107223 */ /* 0x040fe20000000010 */
[----:B------:R-:W-:Y:S01]  /*6480*/  FFMA R17, R81, R100, R17 ;  /* 0x0000006451117223 */ /* 0x000fe20000000011 */
[----:B------:R-:W-:Y:S02]  /*6490*/  HADD2.F32 R136, -RZ, R135.H1_H1 ;  /* 0x30000087ff887230 */ /* 0x000fe40000004100 */
[C---:B------:R-:W-:Y:S01]  /*64a0*/  FMUL R18, R78.reuse, R22 ;  /* 0x000000164e127220 */ /* 0x040fe20000400000 */
[----:B------:R-:W-:Y:S01]  /*64b0*/  F2FP.F16.E4M3.UNPACK_B R137, R161.H1 ;  /* 0x000000a1ff89723e */ /* 0x000fe200030006ff */
[C---:B------:R-:W-:Y:S01]  /*64c0*/  FMUL R23, R78.reuse, R23 ;  /* 0x000000174e177220 */ /* 0x040fe20000400000 */
[--C-:B------:R-:W-:Y:S01]  /*64d0*/  HADD2.F32 R103, -RZ, R105.reuse.H0_H0 ;  /* 0x20000069ff677230 */ /* 0x100fe20000004100 */
[----:B------:R-:W-:Y:S01]  /*64e0*/  F2FP.SATFINITE.E4M3.F32.PACK_AB_MERGE_C R203, R19, R14, RZ ;  /* 0x0000000e13cb723e */ /* 0x000fe200048070ff */
[C---:B------:R-:W-:Y:S01]  /*64f0*/  FFMA R18, R81.reuse, R99, R18 ;  /* 0x0000006351127223 */ /* 0x040fe20000000012 */
[C---:B------:R-:W-:Y:S01]  /*6500*/  FFMA R23, R81.reuse, R102, R23 ;  /* 0x0000006651177223 */ /* 0x040fe20000000017 */
[----:B------:R-:W-:Y:S01]  /*6510*/  FFMA R20, R81, R101, R20 ;  /* 0x0000006551147223 */ /* 0x000fe20000000014 */
[----:B------:R-:W-:Y:S01]  /*6520*/  F2FP.F16.E4M3.UNPACK_B R139, R162 ;  /* 0x000000a2ff8b723e */ /* 0x000fe200020006ff */
[----:B------:R-:W-:Y:S01]  /*6530*/  HADD2.F32 R106, -RZ, R105.H1_H1 ;  /* 0x30000069ff6a7230 */ /* 0x000fe20000004100 */
[----:B------:R-:W-:Y:S01]  /*6540*/  F2FP.SATFINITE.E4M3.F32.PACK_AB_MERGE_C R203, R13, R12, R203 ;  /* 0x0000000c0dcb723e */ /* 0x000fe200048070cb */
[----:B------:R-:W-:Y:S01]  /*6550*/  FFMA R21, R81, R104, R21 ;  /* 0x0000006851157223 */ /* 0x000fe20000000015 */
[----:B------:R-:W-:Y:S01]  /*6560*/  F2FP.SATFINITE.E4M3.F32.PACK_AB_MERGE_C R208, R23, R18, RZ ;  /* 0x0000001217d0723e */ /* 0x000fe200048070ff */
[----:B------:R-:W-:Y:S02]  /*6570*/  HADD2.F32 R105, -RZ, R107.H0_H0 ;  /* 0x2000006bff697230 */ /* 0x000fe40000004100 */
[C---:B------:R-:W-:Y:S01]  /*6580*/  FMUL R22, R78.reuse, R26 ;  /* 0x0000001a4e167220 */ /* 0x040fe20000400000 */
[----:B------:R1:W-:Y:S01]  /*6590*/  STS.128 [R172+UR49+0x8200], R200 ;  /* 0x008200c8ac007988 */ /* 0x0003e20008000c31 */
[----:B------:R-:W-:Y:S01]  /*65a0*/  F2FP.SATFINITE.E4M3.F32.PACK_AB_MERGE_C R208, R17, R16, R208 ;  /* 0x0000001011d0723e */ /* 0x000fe200048070d0 */
[----:B------:R-:W-:Y:S02]  /*65b0*/  HADD2.F32 R140, -RZ, R139.H1_H1 ;  /* 0x3000008bff8c7230 */ /* 0x000fe40000004100 */
[C---:B------:R-:W-:Y:S01]  /*65c0*/  FFMA R22, R81.reuse, R103, R22 ;  /* 0x0000006751167223 */ /* 0x040fe20000000016 */
[C---:B------:R-:W-:Y:S01]  /*65d0*/  FMUL R27, R78.reuse, R27 ;  /* 0x0000001b4e1b7220 */ /* 0x040fe20000400000 */
[--C-:B------:R-:W-:Y:S02]  /*65e0*/  HADD2.F32 R107, -RZ, R109.reuse.H0_H0 ;  /* 0x2000006dff6b7230 */ /* 0x100fe40000004100 */
[C---:B------:R-:W-:Y:S01]  /*65f0*/  FMUL R26, R78.reuse, R30 ;  /* 0x0000001e4e1a7220 */ /* 0x040fe20000400000 */
[----:B------:R-:W-:Y:S02]  /*6600*/  HADD2.F32 R110, -RZ, R109.H1_H1 ;  /* 0x3000006dff6e7230 */ /* 0x000fe40000004100 */
[C---:B------:R-:W-:Y:S01]  /*6610*/  FFMA R27, R81.reuse, R106, R27 ;  /* 0x0000006a511b7223 */ /* 0x040fe2000000001b */
[C---:B------:R-:W-:Y:S01]  /*6620*/  FFMA R24, R81.reuse, R105, R24 ;  /* 0x0000006951187223 */ /* 0x040fe20000000018 */
[----:B------:R-:W-:Y:S01]  /*6630*/  FFMA R25, R81, R108, R25 ;  /* 0x0000006c51197223 */ /* 0x000fe20000000019 */
[----:B------:R-:W-:Y:S01]  /*6640*/  F2FP.F16.E4M3.UNPACK_B R141, R162.H1 ;  /* 0x000000a2ff8d723e */ /* 0x000fe200030006ff */
[----:B------:R-:W-:Y:S01]  /*6650*/  HADD2.F32 R109, -RZ, R111.H0_H0 ;  /* 0x2000006fff6d7230 */ /* 0x000fe20000004100 */
[----:B------:R-:W-:Y:S01]  /*6660*/  F2FP.SATFINITE.E4M3.F32.PACK_AB_MERGE_C R209, R27, R22, RZ ;  /* 0x000000161bd1723e */ /* 0x000fe200048070ff */
[----:B------:R-:W-:Y:S01]  /*6670*/  FFMA R26, R81, R107, R26 ;  /* 0x0000006b511a7223 */ /* 0x000fe2000000001a */
[C---:B------:R-:W-:Y:S01]  /*6680*/  FMUL R31, R78.reuse, R31 ;  /* 0x0000001f4e1f7220 */ /* 0x040fe20000400000 */
[--C-:B------:R-:W-:Y:S01]  /*6690*/  HADD2.F32 R111, -RZ, R113.reuse.H0_H0 ;  /* 0x20000071ff6f7230 */ /* 0x100fe20000004100 */
[----:B------:R-:W-:Y:S01]  /*66a0*/  F2FP.SATFINITE.E4M3.F32.PACK_AB_MERGE_C R209, R21, R20, R209 ;  /* 0x0000001415d1723e */ /* 0x000fe200048070d1 */
[----:B------:R-:W-:Y:S02]  /*66b0*/  HADD2.F32 R114, -RZ, R113.H1_H1 ;  /* 0x30000071ff727230 */ /* 0x000fe40000004100 */
[C---:B------:R-:W-:Y:S01]  /*66c0*/  FFMA R31, R81.reuse, R110, R31 ;  /* 0x0000006e511f7223 */ /* 0x040fe2000000001f */
[C---:B------:R-:W-:Y:S01]  /*66d0*/  FFMA R28, R81.reuse, R109, R28 ;  /* 0x0000006d511c7223 */ /* 0x040fe2000000001c */
[----:B------:R-:W-:Y:S01]  /*66e0*/  FFMA R29, R81, R112, R29 ;  /* 0x00000070511d7223 */ /* 0x000fe2000000001d */
[----:B------:R-:W-:Y:S02]  /*66f0*/  HADD2.F32 R113, -RZ, R115.H0_H0 ;  /* 0x20000073ff717230 */ /* 0x000fe40000004100 */
[C---:B------:R-:W-:Y:S01]  /*6700*/  FMUL R30, R78.reuse, R34 ;  /* 0x000000224e1e7220 */ /* 0x040fe20000400000 */
[----:B------:R-:W-:Y:S01]  /*6710*/  F2FP.F16.E4M3.UNPACK_B R143, R163 ;  /* 0x000000a3ff8f723e */ /* 0x000fe200020006ff */
[C---:B------:R-:W-:Y:S01]  /*6720*/  FMUL R35, R78.reuse, R35 ;  /* 0x000000234e237220 */ /* 0x040fe20000400000 */
[----:B------:R-:W-:Y:S01]  /*6730*/  HADD2.F32 R115, -RZ, R117.H0_H0 ;  /* 0x20000075ff737230 */ /* 0x000fe20000004100 */
[----:B------:R-:W-:Y:S01]  /*6740*/  F2FP.SATFINITE.E4M3.F32.PACK_AB_MERGE_C R210, R31, R26, RZ ;  /* 0x0000001a1fd2723e */ /* 0x000fe200048070ff */
[C---:B------:R-:W-:Y:S01]  /*6750*/  FFMA R30, R81.reuse, R111, R30 ;  /* 0x0000006f511e7223 */ /* 0x040fe2000000001e */
[C---:B------:R-:W-:Y:S01]  /*6760*/  FFMA R35, R81.reuse, R114, R35 ;  /* 0x0000007251237223 */ /* 0x040fe20000000023 */
[C---:B------:R-:W-:Y:S01]  /*6770*/  FFMA R32, R81.reuse, R113, R32 ;  /* 0x0000007151207223 */ /* 0x040fe20000000020 */
[----:B------:R-:W-:Y:S01]  /*6780*/  F2FP.F16.E4M3.UNPACK_B R145, R163.H1 ;  /* 0x000000a3ff91723e */ /* 0x000fe200030006ff */
[----:B------:R-:W-:Y:S01]  /*6790*/  FFMA R33, R81, R116, R33 ;  /* 0x0000007451217223 */ /* 0x000fe20000000021 */
[----:B------:R-:W-:Y:S01]  /*67a0*/  F2FP.SATFINITE.E4M3.F32.PACK_AB_MERGE_C R210, R25, R24, R210 ;  /* 0x0000001819d2723e */ /* 0x000fe200048070d2 */
[----:B------:R-:W-:Y:S01]  /*67b0*/  HADD2.F32 R144, -RZ, R143.H1_H1 ;  /* 0x3000008fff907230 */ /* 0x000fe20000004100 */
[----:B------:R-:W-:Y:S01]  /*67c0*/  F2FP.SATFINITE.E4M3.F32.PACK_AB_MERGE_C R211, R35, R30, RZ ;  /* 0x0000001e23d3723e */ /* 0x000fe200048070ff */
[----:B------:R-:W-:Y:S02]  /*67d0*/  HADD2.F32 R118, -RZ, R117.H1_H1 ;  /* 0x30000075ff767230 */ /* 0x000fe40000004100 */
[C---:B------:R-:W-:Y:S01]  /*67e0*/  FMUL R34, R78.reuse, R38 ;  /* 0x000000264e227220 */ /* 0x040fe20000400000 */
[----:B------:R-:W-:Y:S01]  /*67f0*/  HADD2.F32 R117, -RZ, R119.H0_H0 ;  /* 0x20000077ff757230 */ /* 0x000fe20000004100 */
[----:B------:R-:W-:Y:S01]  /*6800*/  F2FP.SATFINITE.E4M3.F32.PACK_AB_MERGE_C R211, R29, R28, R211 ;  /* 0x0000001c1dd3723e */ /* 0x000fe200048070d3 */
[C---:B------:R-:W-:Y:S01]  /*6810*/  FMUL R39, R78.reuse, R39 ;  /* 0x000000274e277220 */ /* 0x040fe20000400000 */
[--C-:B------:R-:W-:Y:S02]  /*6820*/  HADD2.F32 R119, -RZ, R121.reuse.H0_H0 ;  /* 0x20000079ff777230 */ /* 0x100fe40000004100 */
[C---:B------:R-:W-:Y:S01]  /*6830*/  FFMA R34, R81.reuse, R115, R34 ;  /* 0x0000007351227223 */ /* 0x040fe20000000022 */
[----:B------:R-:W-:Y:S01]  /*6840*/  HADD2.F32 R122, -RZ, R121.H1_H1 ;  /* 0x30000079ff7a7230 */ /* 0x000fe20000004100 */
[----:B------:R1:W-:Y:S01]  /*6850*/  STS.128 [R192+0x8010], R208 ;  /* 0x008010d0c0007388 */ /* 0x0003e20000000c00 */
[----:B------:R-:W-:Y:S02]  /*6860*/  HADD2.F32 R121, -RZ, R123.H0_H0 ;  /* 0x2000007bff797230 */ /* 0x000fe40000004100 */
[C---:B------:R-:W-:Y:S01]  /*6870*/  FFMA R39, R81.reuse, R118, R39 ;  /* 0x0000007651277223 */ /* 0x040fe20000000027 */
[C---:B------:R-:W-:Y:S01]  /*6880*/  FFMA R36, R81.reuse, R117, R36 ;  /* 0x0000007551247223 */ /* 0x040fe20000000024 */
[----:B------:R-:W-:Y:S01]  /*6890*/  FFMA R37, R81, R120, R37 ;  /* 0x0000007851257223 */ /* 0x000fe20000000025 */
[C---:B------:R-:W-:Y:S01]  /*68a0*/  FMUL R38, R78.reuse, R42 ;  /* 0x0000002a4e267220 */ /* 0x040fe20000400000 */
[----:B------:R-:W-:Y:S01]  /*68b0*/  ISETP.NE.AND P0, PT, R189, RZ, PT ;  /* 0x000000ffbd00720c */ /* 0x000fe20003f05270 */
[C---:B------:R-:W-:Y:S01]  /*68c0*/  FMUL R43, R78.reuse, R43 ;  /* 0x0000002b4e2b7220 */ /* 0x040fe20000400000 */
[--C-:B------:R-:W-:Y:S01]  /*68d0*/  HADD2.F32 R123, -RZ, R125.reuse.H0_H0 ;  /* 0x2000007dff7b7230 */ /* 0x100fe20000004100 */
[----:B------:R-:W-:Y:S01]  /*68e0*/  F2FP.SATFINITE.E4M3.F32.PACK_AB_MERGE_C R212, R39, R34, RZ ;  /* 0x0000002227d4723e */ /* 0x000fe200048070ff */
[C---:B------:R-:W-:Y:S01]  /*68f0*/  FFMA R38, R81.reuse, R119, R38 ;  /* 0x0000007751267223 */ /* 0x040fe20000000026 */
[C---:B------:R-:W-:Y:S01]  /*6900*/  FFMA R43, R81.reuse, R122, R43 ;  /* 0x0000007a512b7223 */ /* 0x040fe2000000002b */
[----:B------:R-:W-:Y:S01]  /*6910*/  FFMA R40, R81, R121, R40 ;  /* 0x0000007951287223 */ /* 0x000fe20000000028 */
[----:B------:R-:W-:Y:S01]  /*6920*/  F2FP.SATFINITE.E4M3.F32.PACK_AB_MERGE_C R212, R33, R32, R212 ;  /* 0x0000002021d4723e */ /* 0x000fe200048070d4 */
[----:B------:R-:W-:Y:S01]  /*6930*/  FFMA R41, R81, R124, R41 ;  /* 0x0000007c51297223 */ /* 0x000fe20000000029 */
[----:B------:R-:W-:Y:S01]  /*6940*/  HADD2.F32 R126, -RZ, R125.H1_H1 ;  /* 0x3000007dff7e7230 */ /* 0x000fe20000004100 */
[----:B------:R-:W-:Y:S01]  /*6950*/  F2FP.SATFINITE.E4M3.F32.PACK_AB_MERGE_C R213, R43, R38, RZ ;  /* 0x000000262bd5723e */ /* 0x000fe200048070ff */
[----:B------:R-:W-:Y:S02]  /*6960*/  HADD2.F32 R125, -RZ, R127.H0_H0 ;  /* 0x2000007fff7d7230 */ /* 0x000fe40000004100 */
[C---:B------:R-:W-:Y:S01]  /*6970*/  FMUL R42, R78.reuse, R46 ;  /* 0x0000002e4e2a7220 */ /* 0x040fe20000400000 */
[----:B------:R-:W-:Y:S01]  /*6980*/  FMUL R47, R78, R47 ;  /* 0x0000002f4e2f7220 */ /* 0x000fe20000400000 */
[--C-:B------:R-:W-:Y:S01]  /*6990*/  HADD2.F32 R127, -RZ, R129.reuse.H0_H0 ;  /* 0x20000081ff7f7230 */ /* 0x100fe20000004100 */
[----:B------:R-:W-:Y:S01]  /*69a0*/  F2FP.SATFINITE.E4M3.F32.PACK_AB_MERGE_C R213, R37, R36, R213 ;  /* 0x0000002425d5723e */ /* 0x000fe200048070d5 */
[C---:B------:R-:W-:Y:S01]  /*69b0*/  FFMA R42, R81.reuse, R123, R42 ;  /* 0x0000007b512a7223 */ /* 0x040fe2000000002a */
[C---:B------:R-:W-:Y:S01]  /*69c0*/  FFMA R47, R81.reuse, R126, R47 ;  /* 0x0000007e512f7223 */ /* 0x040fe2000000002f */
[C---:B------:R-:W-:Y:S01]  /*69d0*/  FFMA R44, R81.reuse, R125, R44 ;  /* 0x0000007d512c7223 */ /* 0x040fe2000000002c */
[----:B------:R-:W-:Y:S01]  /*69e0*/  ISETP.NE.AND P6, PT, R198, RZ, PT ;  /* 0x000000ffc600720c */ /* 0x000fe20003fc5270 */
[----:B------:R-:W-:Y:S01]  /*69f0*/  FFMA R45, R81, R128, R45 ;  /* 0x00000080512d7223 */ /* 0x000fe2000000002d */
[----:B------:R-:W-:Y:S01]  /*6a00*/  HADD2.F32 R130, -RZ, R129.H1_H1 ;  /* 0x30000081ff827230 */ /* 0x000fe20000004100 */
[----:B------:R-:W-:Y:S01]  /*6a10*/  F2FP.SATFINITE.E4M3.F32.PACK_AB_MERGE_C R214, R47, R42, RZ ;  /* 0x0000002a2fd6723e */ /* 0x000fe200048070ff */
[----:B------:R-:W-:Y:S02]  /*6a20*/  HADD2.F32 R129, -RZ, R131.H0_H0 ;  /* 0x20000083ff817230 */ /* 0x000fe40000004100 */
[C---:B------:R-:W-:Y:S01]  /*6a30*/  FMUL R46, R78.reuse, R50 ;  /* 0x000000324e2e7220 */ /* 0x040fe20000400000 */
[C---:B------:R-:W-:Y:S01]  /*6a40*/  FMUL R51, R78.reuse, R51 ;  /* 0x000000334e337220 */ /* 0x040fe20000400000 */
[--C-:B------:R-:W-:Y:S02]  /*6a50*/  HADD2.F32 R131, -RZ, R133.reuse.H0_H0 ;  /* 0x20000085ff837230 */ /* 0x100fe40000004100 */
[C---:B------:R-:W-:Y:S01]  /*6a60*/  FMUL R50, R78.reuse, R54 ;  /* 0x000000364e327220 */ /* 0x040fe20000400000 */
[C---:B------:R-:W-:Y:S01]  /*6a70*/  FFMA R46, R81.reuse, R127, R46 ;  /* 0x0000007f512e7223 */ /* 0x040fe2000000002e */
[----:B------:R-:W-:Y:S02]  /*6a80*/  HADD2.F32 R134, -RZ, R133.H1_H1 ;  /* 0x30000085ff867230 */ /* 0x000fe40000004100 */
[C---:B------:R-:W-:Y:S01]  /*6a90*/  FFMA R51, R81.reuse, R130, R51 ;  /* 0x0000008251337223 */ /* 0x040fe20000000033 */
[----:B------:R-:W-:Y:S02]  /*6aa0*/  HADD2.F32 R133, -RZ, R135.H0_H0 ;  /* 0x20000087ff857230 */ /* 0x000fe40000004100 */
[C---:B------:R-:W-:Y:S01]  /*6ab0*/  FMUL R55, R78.reuse, R55 ;  /* 0x000000374e377220 */ /* 0x040fe20000400000 */
[C---:B------:R-:W-:Y:S01]  /*6ac0*/  FFMA R48, R81.reuse, R129, R48 ;  /* 0x0000008151307223 */ /* 0x040fe20000000030 */
[C---:B------:R-:W-:Y:S01]  /*6ad0*/  FFMA R49, R81.reuse, R132, R49 ;  /* 0x0000008451317223 */ /* 0x040fe20000000031 */
[--C-:B------:R-:W-:Y:S02]  /*6ae0*/  HADD2.F32 R135, -RZ, R137.reuse.H0_H0 ;  /* 0x20000089ff877230 */ /* 0x100fe40000004100 */
[C---:B------:R-:W-:Y:S01]  /*6af0*/  FFMA R50, R81.reuse, R131, R50 ;  /* 0x0000008351327223 */ /* 0x040fe20000000032 */
[----:B------:R-:W-:Y:S02]  /*6b00*/  HADD2.F32 R138, -RZ, R137.H1_H1 ;  /* 0x30000089ff8a7230 */ /* 0x000fe40000004100 */
[C---:B------:R-:W-:Y:S01]  /*6b10*/  FMUL R54, R78.reuse, R58 ;  /* 0x0000003a4e367220 */ /* 0x040fe20000400000 */
[----:B------:R-:W-:Y:S02]  /*6b20*/  HADD2.F32 R137, -RZ, R139.H0_H0 ;  /* 0x2000008bff897230 */ /* 0x000fe40000004100 */
[C---:B------:R-:W-:Y:S01]  /*6b30*/  FFMA R55, R81.reuse, R134, R55 ;  /* 0x0000008651377223 */ /* 0x040fe20000000037 */
        /* <DEDUP_REMOVED lines=16> */
[----:B------:R-:W-:Y:S01]  /*6c40*/  FFMA R63, R81, R142, R63 ;  /* 0x0000008e513f7223 */ /* 0x000fe2000000003f */
[----:B------:R-:W-:Y:S01]  /*6c50*/  FMUL R67, R78, R67 ;  /* 0x000000434e437220 */ /* 0x000fe20000400000 */
[----:B------:R-:W-:Y:S01]  /*6c60*/  F2FP.SATFINITE.E4M3.F32.PACK_AB_MERGE_C R215, R51, R46, RZ ;  /* 0x0000002e33d7723e */ /* 0x000fe200048070ff */
[C---:B------:R-:W-:Y:S01]  /*6c70*/  FFMA R60, R81.reuse, R141, R60 ;  /* 0x0000008d513c7223 */ /* 0x040fe2000000003c */
[C---:B------:R-:W-:Y:S01]  /*6c80*/  FFMA R61, R81.reuse, R144, R61 ;  /* 0x00000090513d7223 */ /* 0x040fe2000000003d */
[C---:B------:R-:W-:Y:S01]  /*6c90*/  FFMA R62, R81.reuse, R143, R62 ;  /* 0x0000008f513e7223 */ /* 0x040fe2000000003e */
[----:B------:R-:W-:Y:S01]  /*6ca0*/  FFMA R67, R81, R146, R67 ;  /* 0x0000009251437223 */ /* 0x000fe20000000043 */
[----:B------:R-:W-:Y:S02]  /*6cb0*/  F2FP.SATFINITE.E4M3.F32.PACK_AB_MERGE_C R214, R41, R40, R214 ;  /* 0x0000002829d6723e */ /* 0x000fe400048070d6 */
[----:B------:R-:W-:Y:S02]  /*6cc0*/  F2FP.SATFINITE.E4M3.F32.PACK_AB_MERGE_C R215, R45, R44, R215 ;  /* 0x0000002c2dd7723e */ /* 0x000fe400048070d7 */
[----:B------:R-:W-:Y:S02]  /*6cd0*/  F2FP.SATFINITE.E4M3.F32.PACK_AB_MERGE_C R216, R55, R50, RZ ;  /* 0x0000003237d8723e */ /* 0x000fe400048070ff */
[----:B------:R-:W-:Y:S01]  /*6ce0*/  F2FP.SATFINITE.E4M3.F32.PACK_AB_MERGE_C R217, R59, R54, RZ ;  /* 0x000000363bd9723e */ /* 0x000fe200048070ff */
[----:B------:R1:W-:Y:S01]  /*6cf0*/  STS.128 [R195+0x8020], R212 ;  /* 0x008020d4c3007388 */ /* 0x0003e20000000c00 */
[----:B------:R-:W-:Y:S02]  /*6d00*/  F2FP.SATFINITE.E4M3.F32.PACK_AB_MERGE_C R218, R63, R58, RZ ;  /* 0x0000003a3fda723e */ /* 0x000fe400048070ff */
[----:B------:R-:W-:Y:S02]  /*6d10*/  F2FP.SATFINITE.E4M3.F32.PACK_AB_MERGE_C R219, R67, R62, RZ ;  /* 0x0000003e43db723e */ /* 0x000fe400048070ff */
[----:B------:R-:W-:Y:S02]  /*6d20*/  F2FP.SATFINITE.E4M3.F32.PACK_AB_MERGE_C R216, R49, R48, R216 ;  /* 0x0000003031d8723e */ /* 0x000fe400048070d8 */
[----:B------:R-:W-:Y:S02]  /*6d30*/  F2FP.SATFINITE.E4M3.F32.PACK_AB_MERGE_C R217, R53, R52, R217 ;  /* 0x0000003435d9723e */ /* 0x000fe400048070d9 */
[----:B------:R-:W-:Y:S02]  /*6d40*/  F2FP.SATFINITE.E4M3.F32.PACK_AB_MERGE_C R218, R57, R56, R218 ;  /* 0x0000003839da723e */ /* 0x000fe400048070da */
[----:B------:R-:W-:Y:S02]  /*6d50*/  F2FP.SATFINITE.E4M3.F32.PACK_AB_MERGE_C R219, R61, R60, R219 ;  /* 0x0000003c3ddb723e */ /* 0x000fe400048070db */
[----:B------:R-:W-:Y:S02]  /*6d60*/  LEA R204, R181, UR49, 0x3 ;  /* 0x00000031b5cc7c11 */ /* 0x000fe4000f8e18ff */
[----:B------:R-:W-:Y:S01]  /*6d70*/  @P6 SHF.L.U32 R221, R180, 0x1f, RZ ;  /* 0x0000001fb4dd6819 */ /* 0x000fe200000006ff */
[----:B------:R1:W-:Y:S01]  /*6d80*/  STS.128 [R194+0x8010], R216 ;  /* 0x008010d8c2007388 */ /* 0x0003e20000000c00 */
[----:B------:R-:W-:Y:S01]  /*6d90*/  @!PT LDS RZ, [RZ] ;  /* 0x00000000fffff984 */ /* 0x000fe20000000800 */
[----:B------:R-:W-:Y:S01]  /*6da0*/  @!PT LDS RZ, [RZ] ;  /* 0x00000000fffff984 */ /* 0x000fe20000000800 */
[----:B------:R-:W-:Y:S01]  /*6db0*/  @!PT LDS RZ, [RZ] ;  /* 0x00000000fffff984 */ /* 0x000fe20000000800 */
[----:B------:R-:W-:Y:S01]  /*6dc0*/  @!PT LDS RZ, [RZ] ;  /* 0x00000000fffff984 */ /* 0x000fe20000000800 */
[----:B------:R2:W-:Y:S07]  /*6dd0*/  MEMBAR.ALL.CTA ;  /* 0x0000000000007992 */ /* 0x0005ee0000008000 */
[----:B--2---:R-:W2:Y:S02]  /*6de0*/  FENCE.VIEW.ASYNC.S ;  /* 0x00000000000073c6 */ /* 0x004ea40000000000 */
[----:B--2---:R-:W-:Y:S06]  /*6df0*/  BAR.SYNC.DEFER_BLOCKING 0x1, 0x80 ;  /* 0x0042000000007b1d */ /* 0x004fec0000010000 */
[----:B------:R-:W-:Y:S05]  /*6e00*/  @P0 BRA `(.L_x_101) ;  /* 0x0000000000280947 */ /* 0x000fea0003800000 */
[----:B------:R-:W-:Y:S02]  /*6e10*/  UIADD3 UR4, UPT, UPT, UR49, 0x8200, URZ ;  /* 0x0000820031047890 */ /* 0x000fe4000fffe0ff */
[----:B------:R-:W-:Y:S01]  /*6e20*/  UIADD3 UR6, UP0, UPT, UR52, 0x680, URZ ;  /* 0x0000068034067890 */ /* 0x000fe2000ff1e0ff */
[----:B------:R-:W-:Y:S03]  /*6e30*/  UMOV UR43, UR36 ;  /* 0x00000024002b7c82 */ /* 0x000fe60008000000 */
[----:B------:R-:W-:Y:S01]  /*6e40*/  MOV R188, UR4 ;  /* 0x0000000400bc7c02 */ /* 0x000fe20008000f00 */
[----:B------:R-:W-:Y:S03]  /*6e50*/  UIADD3.X UR7, UPT, UPT, URZ, UR53, URZ, UP0, !UPT ;  /* 0x00000035ff077290 */ /* 0x000fe600087fe4ff */
[----:B------:R-:W-:Y:S11]  /*6e60*/  R2UR UR40, R188 ;  /* 0x00000000bc2872ca */ /* 0x000ff600000e0000 */
[----:B------:R-:W-:Y:S02]  /*6e70*/  @!UPT UIADD3 URZ, UPT, UPT, URZ, URZ, URZ ;  /* 0x000000fffffff290 */ /* 0x000fe4000fffe0ff */
[----:B------:R2:W-:Y:S01]  /*6e80*/  UTMASTG.3D [UR40], [UR6] ;  /* 0x00000028060073b5 */ /* 0x0005e20008010000 */
[----:B------:R0:W-:Y:S01]  /*6e90*/  UTMACMDFLUSH ;  /* 0x00000000000079b7 */ /* 0x0001e20000000000 */
[----:B--2---:R-:W-:Y:S04]  /*6ea0*/  DEPBAR.LE SB0, 0x1 ;  /* 0x000080400000791a */ /* 0x004fe80000000000 */
.L_x_101:
[----:B------:R-:W-:Y:S05]  /*6eb0*/  BSYNC.RECONVERGENT B0 ;  /* 0x0000000000007941 */ /* 0x000fea0003800200 */
.L_x_100:
[----:B------:R-:W-:Y:S06]  /*6ec0*/  BAR.SYNC.DEFER_BLOCKING 0x1, 0x80 ;  /* 0x0042000000007b1d */ /* 0x000fec0000010000 */
[----:B------:R-:W2:Y:S01]  /*6ed0*/  @P6 SYNCS.PHASECHK.TRANS64.TRYWAIT P0, [R204+URZ+0x70], R221 ;  /* 0x000070ddcc0065a7 */ /* 0x000ea200080011ff */
[----:B------:R-:W-:Y:S01]  /*6ee0*/  BSSY B1, `(.L_x_102) ;  /* 0x0000023000017945 */ /* 0x000fe20003800000 */
[----:B--2---:R-:W-:Y:S03]  /*6ef0*/  @P6 SEL R196, RZ, 0x1, !P0 ;  /* 0x00000001ffc46807 */ /* 0x004fe60004000000 */
[----:B------:R-:W-:Y:S05]  /*6f00*/  @!P6 BRA `(.L_x_103) ;  /* 0x000000000080e947 */ /* 0x000fea0003800000 */
[----:B------:R-:W-:Y:S01]  /*6f10*/  ISETP.NE.AND P1, PT, R197, RZ, PT ;  /* 0x000000ffc500720c */ /* 0x000fe20003f25270 */
[----:B------:R-:W-:Y:S01]  /*6f20*/  BSSY B0, `(.L_x_104) ;  /* 0x000000a000007945 */ /* 0x000fe20003800000 */
[----:B------:R-:W-:Y:S11]  /*6f30*/  ISETP.NE.AND P0, PT, R196, RZ, PT ;  /* 0x000000ffc400720c */ /* 0x000ff60003f05270 */
[----:B------:R-:W-:Y:S04]  /*6f40*/  @P1 IMAD R0, R181, 0x2000, R186 ;  /* 0x00002000b5001824 */ /* 0x000fe800078e02ba */
[C---:B------:R-:W-:Y:S01]  /*6f50*/  @P1 IMAD.IADD R6, R0.reuse, 0x1, R199 ;  /* 0x0000000100061824 */ /* 0x040fe200078e02c7 */
[----:B------:R-:W-:Y:S03]  /*6f60*/  @P1 IADD3 R4, PT, PT, R0, R207, RZ ;  /* 0x000000cf00041210 */ /* 0x000fe60007ffe0ff */
[----:B------:R-:W-:Y:S01]  /*6f70*/  @P1 IMAD.IADD R2, R205, 0x1, R6 ;  /* 0x00000001cd021824 */ /* 0x000fe200078e0206 */
[----:B------:R-:W-:Y:S06]  /*6f80*/  @P0 BRA `(.L_x_105) ;  /* 0x00000000000c0947 */ /* 0x000fec0003800000 */
[----:B------:R-:W-:Y:S04]  /*6f90*/  SHF.L.U32 R3, R180, 0x1f, RZ ;  /* 0x0000001fb4037819 */ /* 0x000fe800000006ff */
[----:B------:R-:W2:Y:S02]  /*6fa0*/  SYNCS.PHASECHK.TRANS64.TRYWAIT P0, [R204+URZ+0x70], R3 ;  /* 0x00007003cc0075a7 */ /* 0x000ea400080011ff */
[----:B--2---:R-:W-:Y:S05]  /*6fb0*/  @!P0 BRA `(.L_x_106) ;  /* 0x0000004c00148947 */ /* 0x004fea0003800000 */
.L_x_105:
[----:B------:R-:W-:Y:S05]  /*6fc0*/  BSYNC B0 ;  /* 0x0000000000007941 */ /* 0x000fea0003800000 */
.L_x_104:
[----:B------:R-:W-:Y:S01]  /*6fd0*/  ISETP.NE.AND P0, PT, R197, RZ, PT ;  /* 0x000000ffc500720c */ /* 0x000fe20003f05270 */
[----:B--2---:R-:W-:Y:S02]  /*6fe0*/  VIADD R204, R204, 0x90 ;  /* 0x00000090cccc7836 */ /* 0x004fe40000000000 */
[----:B------:R-:W-:Y:S02]  /*6ff0*/  IMAD.U32 R3, RZ, RZ, UR37 ;  /* 0x00000025ff037e24 */ /* 0x000fe4000f8e00ff */
[----:B------:R-:W-:Y:S03]  /*7000*/  VIADD R181, R181, 0x1 ;  /* 0x00000001b5b57836 */ /* 0x000fe60000000000 */
[----:B------:R-:W-:Y:S05]  /*7010*/  PRMT R3, R3, 0x654, R204 ;  /* 0x0000065403037816 */ /* 0x000fea00000000cc */
[----:B------:R2:W3:Y:S04]  /*7020*/  @P0 LDS.128 R148, [R0] ;  /* 0x0000000000940984 */ /* 0x0004e80000000c00 */
[----:B------:R2:W4:Y:S04]  /*7030*/  @P0 LDS.128 R156, [R4+0x20] ;  /* 0x00002000049c0984 */ /* 0x0005280000000c00 */
        /* <DEDUP_REMOVED lines=9> */
[----:B------:R-:W-:Y:S01]  /*70d0*/  SEL R181, R181, RZ, P0 ;  /* 0x000000ffb5b57207 */ /* 0x000fe20000000000 */
[----:B-----5:R5:W-:Y:S02]  /*70e0*/  SYNCS.ARRIVE.TRANS64.RED.A1T0 RZ, [R3+URZ], RZ ;  /* 0x000000ff03ff79a7 */ /* 0x020be400081004ff */
[----:B-----5:R-:W-:Y:S04]  /*70f0*/  SEL R3, RZ, 0x1, P0 ;  /* 0x00000001ff037807 */ /* 0x020fe80000000000 */
[----:B--234-:R-:W-:Y:S02]  /*7100*/  LOP3.LUT R180, R180, R3, RZ, 0x3c, !PT ;  /* 0x00000003b4b47212 */ /* 0x01cfe400078e3cff */
.L_x_103:
[----:B------:R-:W-:Y:S05]  /*7110*/  BSYNC B1 ;  /* 0x0000000000017941 */ /* 0x000fea0003800000 */
.L_x_102:
[----:B------:R-:W-:Y:S01]  /*7120*/  VIADD R0, R80, 0x40 ;  /* 0x0000004050007836 */ /* 0x000fe20000000000 */
[----:B------:R-:W-:Y:S04]  /*7130*/  BSSY.RECONVERGENT B6, `(.L_x_107) ;  /* 0x0000015000067945 */ /* 0x000fe80003800200 */
[----:B------:R-:W-:Y:S04]  /*7140*/  SHF.R.U32.HI R0, RZ, 0x15, R0 ;  /* 0x00000015ff007819 */ /* 0x000fe80000011600 */
[----:B------:R-:W-:Y:S11]  /*7150*/  LOP3.LUT P0, RZ, R0, 0x3, R173, 0x48, !PT ;  /* 0x0000000300ff7812 */ /* 0x000ff600078048ad */
[----:B------:R-:W-:Y:S02]  /*7160*/  @!UPT UIADD3 URZ, UPT, UPT, URZ, URZ, URZ ;  /* 0x000000fffffff290 */ /* 0x000fe4000fffe0ff */
[----:B------:R-:W-:Y:S05]  /*7170*/  @!P0 BRA `(.L_x_108) ;  /* 0x0000000000408947 */ /* 0x000fea0003800000 */
[----:B------:R-:W2:Y:S01]  /*7180*/  LDCU.64 UR8, c[0x4][0x78] ;  /* 0x01000f00ff0877ac */ /* 0x000ea20008000a00 */
[----:B------:R-:W-:Y:S01]  /*7190*/  MOV R3, 0x0 ;  /* 0x0000000000037802 */ /* 0x000fe20000000f00 */
[----:B------:R-:W-:Y:S02]  /*71a0*/  HFMA2 R12, -RZ, RZ, 0, 5.9604644775390625e-08 ;  /* 0x00000001ff0c7431 */ /* 0x000fe400000001ff */
[----:B------:R-:W-:Y:S02]  /*71b0*/  IMAD.MOV.U32 R8, RZ, RZ, 0x192 ;  /* 0x00000192ff087424 */ /* 0x000fe400078e00ff */
[----:B------:R-:W-:Y:S01]  /*71c0*/  IMAD.MOV.U32 R13, RZ, RZ, RZ ;  /* 0x000000ffff0d7224 */ /* 0x000fe200078e00ff */
[----:B------:R-:W3:Y:S01]  /*71d0*/  LDCU.64 UR6, c[0x4][0x80] ;  /* 0x01001000ff0677ac */ /* 0x000ee20008000a00 */
[----:B------:R-:W4:Y:S01]  /*71e0*/  LDC.64 R2, c[0x4][R3] ;  /* 0x0100000003027b82 */ /* 0x000f220000000a00 */
[----:B------:R-:W5:Y:S01]  /*71f0*/  LDCU.64 UR4, c[0x4][0x18] ;  /* 0x01000300ff0477ac */ /* 0x000f620008000a00 */
[----:B--2---:R-:W-:Y:S01]  /*7200*/  MOV R5, UR9 ;  /* 0x0000000900057c02 */ /* 0x004fe20008000f00 */
[----:B------:R-:W-:Y:S01]  /*7210*/  IMAD.U32 R4, RZ, RZ, UR8 ;  /* 0x00000008ff047e24 */ /* 0x000fe2000f8e00ff */
[----:B---3--:R-:W-:Y:S01]  /*7220*/  MOV R7, UR7 ;  /* 0x0000000700077c02 */ /* 0x008fe20008000f00 */
[----:B------:R-:W-:Y:S01]  /*7230*/  IMAD.U32 R6, RZ, RZ, UR6 ;  /* 0x00000006ff067e24 */ /* 0x000fe2000f8e00ff */
[----:B-----5:R-:W-:Y:S01]  /*7240*/  MOV R11, UR5 ;  /* 0x00000005000b7c02 */ /* 0x020fe20008000f00 */
[----:B------:R-:W-:Y:S02]  /*7250*/  IMAD.U32 R10, RZ, RZ, UR4 ;  /* 0x00000004ff0a7e24 */ /* 0x000fe4000f8e00ff */
[----:B------:R-:W-:Y:S07]  /*7260*/  LEPC R20, `(.L_x_108) ;  /* 0x000000001014794e */ /* 0x000fee0000000000 */
[----:B-1--4-:R-:W-:Y:S05]  /*7270*/  CALL.ABS.NOINC R2 ;  /* 0x0000000002007343 */ /* 0x012fea0003c00000 */
.L_x_108:
[----:B------:R-:W-:Y:S05]  /*7280*/  BSYNC.RECONVERGENT B6 ;  /* 0x0000000000067941 */ /* 0x000fea0003800200 */
.L_x_107:
[----:B------:R-:W-:Y:S01]  /*7290*/  F2FP.F16.E4M3.UNPACK_B R4, R149 ;  /* 0x00000095ff04723e */ /* 0x000fe200020006ff */
[----:B------:R-:W-:Y:S05]  /*72a0*/  WARPSYNC.ALL ;  /* 0x0000000000007948 */ /* 0x000fea0003800000 */
[----:B------:R-:W-:Y:S01]  /*72b0*/  R2UR UR4, R80 ;  /* 0x00000000500472ca */ /* 0x000fe200000e0000 */
[--C-:B------:R-:W-:Y:S01]  /*72c0*/  HADD2.F32 R88, -RZ, R4.reuse.H0_H0 ;  /* 0x20000004ff587230 */ /* 0x100fe20000004100 */
[-C--:B------:R-:W-:Y:S01]  /*72d0*/  F2FP.F16.E4M3.UNPACK_B R0, R148.reuse ;  /* 0x00000094ff00723e */ /* 0x080fe200020006ff */
[----:B------:R-:W-:Y:S01]  /*72e0*/  HADD2.F32 R83, -RZ, R4.H1_H1 ;  /* 0x30000004ff537230 */ /* 0x000fe20000004100 */
[----:B------:R-:W-:Y:S01]  /*72f0*/  F2FP.F16.E4M3.UNPACK_B R4, R151 ;  /* 0x00000097ff04723e */ /* 0x000fe200020006ff */
[----:B------:R-:W-:Y:S01]  /*7300*/  BSSY.RECONVERGENT B0, `(.L_x_109) ;  /* 0x0000116000007945 */ /* 0x000fe20003800200 */
[----:B------:R-:W-:Y:S01]  /*7310*/  F2FP.F16.E4M3.UNPACK_B R3, R148.H1 ;  /* 0x00000094ff03723e */ /* 0x000fe200030006ff */
[--C-:B------:R-:W-:Y:S01]  /*7320*/  HADD2.F32 R2, -RZ, R0.reuse.H0_H0 ;  /* 0x20000000ff027230 */ /* 0x100fe20000004100 */
[----:B-1----:R-:W-:Y:S01]  /*7330*/  F2FP.F16.E4M3.UNPACK_B R135, R162 ;  /* 0x000000a2ff87723e */ /* 0x002fe200020006ff */
[----:B------:R-:W-:Y:S01]  /*7340*/  HADD2.F32 R82, -RZ, R0.H1_H1 ;  /* 0x30000000ff527230 */ /* 0x000fe20000004100 */
[----:B------:R-:W-:Y:S01]  /*7350*/  F2FP.F16.E4M3.UNPACK_B R0, R149.H1 ;  /* 0x00000095ff00723e */ /* 0x000fe200030006ff */
[--C-:B------:R-:W-:Y:S01]  /*7360*/  HADD2.F32 R84, -RZ, R3.reuse.H0_H0 ;  /* 0x20000003ff547230 */ /* 0x100fe20000004100 */
[----:B------:R-:W-:Y:S01]  /*7370*/  F2FP.F16.E4M3.UNPACK_B R125, R159.H1 ;  /* 0x0000009fff7d723e */ /* 0x000fe200030006ff */
[----:B------:R-:W-:Y:S01]  /*7380*/  HADD2.F32 R86, -RZ, R3.H1_H1 ;  /* 0x30000003ff567230 */ /* 0x000fe20000004100 */
[-C--:B------:R-:W-:Y:S01]  /*7390*/  F2FP.F16.E4M3.UNPACK_B R3, R150.reuse ;  /* 0x00000096ff03723e */ /* 0x080fe200020006ff */
[--C-:B------:R-:W-:Y:S01]  /*73a0*/  HADD2.F32 R90, -RZ, R0.reuse.H0_H0 ;  /* 0x20000000ff5a7230 */ /* 0x100fe20000004100 */
[----:B------:R-:W-:Y:S01]  /*73b0*/  ISETP.NE.AND P0, PT, R189, RZ, PT ;  /* 0x000000ffbd00720c */ /* 0x000fe20003f05270 */
[----:B------:R-:W-:Y:S01]  /*73c0*/  HADD2.F32 R85, -RZ, R0.H1_H1 ;  /* 0x30000000ff557230 */ /* 0x000fe20000004100 */
[----:B------:R-:W-:Y:S01]  /*73d0*/  F2FP.F16.E4M3.UNPACK_B R0, R150.H1 ;  /* 0x00000096ff00723e */ /* 0x000fe200030006ff */
[--C-:B------:R-:W-:Y:S01]  /*73e0*/  HADD2.F32 R92, -RZ, R3.reuse.H0_H0 ;  /* 0x20000003ff5c7230 */ /* 0x100fe20000004100 */
[----:B------:R-:W-:Y:S01]  /*73f0*/  ISETP.NE.AND P6, PT, R198, RZ, PT ;  /* 0x000000ffc600720c */ /* 0x000fe20003fc5270 */
[----:B------:R-:W-:Y:S01]  /*7400*/  HADD2.F32 R87, -RZ, R3.H1_H1 ;  /* 0x30000003ff577230 */ /* 0x000fe20000004100 */
[----:B------:R-:W-:Y:S01]  /*7410*/  F2FP.F16.E4M3.UNPACK_B R3, R151.H1 ;  /* 0x00000097ff03723e */ /* 0x000fe200030006ff */
[--C-:B------:R-:W-:Y:S02]  /*7420*/  HADD2.F32 R94, -RZ, R0.reuse.H0_H0 ;  /* 0x20000000ff5e7230 */ /* 0x100fe40000004100 */
[----:B------:R-:W-:Y:S01]  /*7430*/  HADD2.F32 R89, -RZ, R0.H1_H1 ;  /* 0x30000000ff597230 */ /* 0x000fe20000004100 */
[-C--:B------:R-:W-:Y:S01]  /*7440*/  F2FP.F16.E4M3.UNPACK_B R0, R152.reuse ;  /* 0x00000098ff00723e */ /* 0x080fe200020006ff */
[--C-:B------:R-:W-:Y:S02]  /*7450*/  HADD2.F32 R96, -RZ, R4.reuse.H0_H0 ;  /* 0x20000004ff607230 */ /* 0x100fe40000004100 */
[----:B------:R-:W-:Y:S01]  /*7460*/  HADD2.F32 R91, -RZ, R4.H1_H1 ;  /* 0x30000004ff5b7230 */ /* 0x000fe20000004100 */
[-C--:B------:R-:W-:Y:S01]  /*7470*/  F2FP.F16.E4M3.UNPACK_B R4, R153.reuse ;  /* 0x00000099ff04723e */ /* 0x080fe200020006ff */
[--C-:B------:R-:W-:Y:S02]  /*7480*/  HADD2.F32 R100, -RZ, R0.reuse.H0_H0 ;  /* 0x20000000ff647230 */ /* 0x100fe40000004100 */
[----:B------:R-:W-:Y:S01]  /*7490*/  HADD2.F32 R95, -RZ, R0.H1_H1 ;  /* 0x30000000ff5f7230 */ /* 0x000fe20000004100 */
[----:B------:R-:W-:Y:S01]  /*74a0*/  F2FP.F16.E4M3.UNPACK_B R0, R153.H1 ;  /* 0x00000099ff00723e */ /* 0x000fe200030006ff */
[--C-:B------:R-:W-:Y:S02]  /*74b0*/  HADD2.F32 R98, -RZ, R3.reuse.H0_H0 ;  /* 0x20000003ff627230 */ /* 0x100fe40000004100 */
[----:B------:R-:W-:Y:S01]  /*74c0*/  HADD2.F32 R93, -RZ, R3.H1_H1 ;  /* 0x30000003ff5d7230 */ /* 0x000fe20000004100 */
[----:B------:R-:W-:Y:S01]  /*74d0*/  F2FP.F16.E4M3.UNPACK_B R3, R152.H1 ;  /* 0x00000098ff03723e */ /* 0x000fe200030006ff */
[--C-:B------:R-:W-:Y:S02]  /*74e0*/  HADD2.F32 R106, -RZ, R0.reuse.H0_H0 ;  /* 0x20000000ff6a7230 */ /* 0x100fe40000004100 */
[----:B------:R-:W-:Y:S01]  /*74f0*/  HADD2.F32 R101, -RZ, R0.H1_H1 ;  /* 0x30000000ff657230 */ /* 0x000fe20000004100 */
[-C--:B------:R-:W-:Y:S01]  /*7500*/  F2FP.F16.E4M3.UNPACK_B R0, R154.reuse.H1 ;  /* 0x0000009aff00723e */ /* 0x080fe200030006ff */
[--C-:B------:R-:W-:Y:S02]  /*7510*/  HADD2.F32 R104, -RZ, R4.reuse.H0_H0 ;  /* 0x20000004ff687230 */ /* 0x100fe40000004100 */
[----:B------:R-:W-:Y:S01]  /*7520*/  HADD2.F32 R99, -RZ, R4.H1_H1 ;  /* 0x30000004ff637230 */ /* 0x000fe20000004100 */
[----:B------:R-:W-:Y:S01]  /*7530*/  F2FP.F16.E4M3.UNPACK_B R4, R155 ;  /* 0x0000009bff04723e */ /* 0x000fe200020006ff */
[--C-:B------:R-:W-:Y:S02]  /*7540*/  HADD2.F32 R102, -RZ, R3.reuse.H0_H0 ;  /* 0x20000003ff667230 */ /* 0x100fe40000004100 */
[----:B------:R-:W-:Y:S01]  /*7550*/  HADD2.F32 R97, -RZ, R3.H1_H1 ;  /* 0x30000003ff617230 */ /* 0x000fe20000004100 */
[----:B------:R-:W-:Y:S01]  /*7560*/  F2FP.F16.E4M3.UNPACK_B R3, R154 ;  /* 0x0000009aff03723e */ /* 0x000fe200020006ff */
[--C-:B------:R-:W-:Y:S02]  /*7570*/  HADD2.F32 R110, -RZ, R0.reuse.H0_H0 ;  /* 0x20000000ff6e7230 */ /* 0x100fe40000004100 */
[----:B------:R-:W-:Y:S01]  /*7580*/  HADD2.F32 R105, -RZ, R0.H1_H1 ;  /* 0x30000000ff697230 */ /* 0x000fe20000004100 */
[-C--:B------:R-:W-:Y:S01]  /*7590*/  F2FP.F16.E4M3.UNPACK_B R0, R156.reuse ;  /* 0x0000009cff00723e */ /* 0x080fe200020006ff */
[--C-:B------:R-:W-:Y:S02]  /*75a0*/  HADD2.F32 R112, -RZ, R4.reuse.H0_H0 ;  /* 0x20000004ff707230 */ /* 0x100fe40000004100 */
[----:B------:R-:W-:Y:S01]  /*75b0*/  HADD2.F32 R107, -RZ, R4.H1_H1 ;  /* 0x30000004ff6b7230 */ /* 0x000fe20000004100 */
[----:B------:R-:W-:Y:S01]  /*75c0*/  F2FP.F16.E4M3.UNPACK_B R4, R157 ;  /* 0x0000009dff04723e */ /* 0x000fe200020006ff */
[--C-:B------:R-:W-:Y:S02]  /*75d0*/  HADD2.F32 R108, -RZ, R3.reuse.H0_H0 ;  /* 0x20000003ff6c7230 */ /* 0x100fe40000004100 */
[----:B------:R-:W-:Y:S01]  /*75e0*/  HADD2.F32 R103, -RZ, R3.H1_H1 ;  /* 0x30000003ff677230 */ /* 0x000fe20000004100 */
[----:B------:R-:W-:Y:S01]  /*75f0*/  F2FP.F16.E4M3.UNPACK_B R3, R155.H1 ;  /* 0x0000009bff03723e */ /* 0x000fe200030006ff */
[--C-:B------:R-:W-:Y:S02]  /*7600*/  HADD2.F32 R116, -RZ, R0.reuse.H0_H0 ;  /* 0x20000000ff747230 */ /* 0x100fe40000004100 */
[----:B------:R-:W-:Y:S01]  /*7610*/  HADD2.F32 R111, -RZ, R0.H1_H1 ;  /* 0x30000000ff6f7230 */ /* 0x000fe20000004100 */
[----:B------:R-:W-:Y:S01]  /*7620*/  F2FP.F16.E4M3.UNPACK_B R0, R156.H1 ;  /* 0x0000009cff00723e */ /* 0x000fe200030006ff */
[--C-:B------:R-:W-:Y:S02]  /*7630*/  HADD2.F32 R120, -RZ, R4.reuse.H0_H0 ;  /* 0x20000004ff787230 */ /* 0x100fe40000004100 */
[----:B------:R-:W-:Y:S02]  /*7640*/  HADD2.F32 R115, -RZ, R4.H1_H1 ;  /* 0x30000004ff737230 */ /* 0x000fe40000004100 */
[--C-:B------:R-:W-:Y:S01]  /*7650*/  HADD2.F32 R114, -RZ, R3.reuse.H0_H0 ;  /* 0x20000003ff727230 */ /* 0x100fe20000004100 */
[----:B------:R-:W1:Y:S01]  /*7660*/  LDTM.x64 R4, tmem[UR4+0x40] ;  /* 0x00004004000479ee */ /* 0x000e620008340000 */
[----:B------:R-:W-:Y:S01]  /*7670*/  HADD2.F32 R109, -RZ, R3.H1_H1 ;  /* 0x30000003ff6d7230 */ /* 0x000fe20000004100 */
[----:B------:R-:W-:Y:S01]  /*7680*/  F2FP.F16.E4M3.UNPACK_B R3, R157.H1 ;  /* 0x0000009dff03723e */ /* 0x000fe200030006ff */
        /* <DEDUP_REMOVED lines=14> */
[----:B------:R-:W-:Y:S01]  /*7770*/  F2FP.F16.E4M3.UNPACK_B R0, R160.H1 ;  /* 0x000000a0ff00723e */ /* 0x000fe200030006ff */
[--C-:B------:R-:W-:Y:S02]  /*7780*/  HADD2.F32 R132, -RZ, R3.reuse.H0_H0 ;  /* 0x20000003ff847230 */ /* 0x100fe40000004100 */
[C---:B-1----:R-:W-:Y:S01]  /*7790*/  FMUL R7, R78.reuse, R7 ;  /* 0x000000074e077220 */ /* 0x042fe20000400000 */
        /* <DEDUP_REMOVED lines=10> */
[C---:B------:R-:W-:Y:S01]  /*7840*/  FMUL R0, R78.reuse, R4 ;  /* 0x000000044e007220 */ /* 0x040fe20000400000 */
[--C-:B------:R-:W-:Y:S01]  /*7850*/  HADD2.F32 R140, -RZ, R135.reuse.H0_H0 ;  /* 0x20000087ff8c7230 */ /* 0x100fe20000004100 */
[----:B------:R-:W-:Y:S01]  /*7860*/  F2FP.F16.E4M3.UNPACK_B R4, R163 ;  /* 0x000000a3ff04723e */ /* 0x000fe200020006ff */
[----:B------:R-:W-:Y:S02]  /*7870*/  HADD2.F32 R135, -RZ, R135.H1_H1 ;  /* 0x30000087ff877230 */ /* 0x000fe40000004100 */
[C---:B------:R-:W-:Y:S01]  /*7880*/  FFMA R0, R81.reuse, R2, R0 ;  /* 0x0000000251007223 */ /* 0x040fe20000000000 */
[C---:B------:R-:W-:Y:S01]  /*7890*/  FMUL R2, R78.reuse, R5 ;  /* 0x000000054e027220 */ /* 0x040fe20000400000 */
[--C-:B------:R-:W-:Y:S01]  /*78a0*/  HADD2.F32 R142, -RZ, R3.reuse.H0_H0 ;  /* 0x20000003ff8e7230 */ /* 0x100fe20000004100 */
[----:B------:R-:W-:Y:S01]  /*78b0*/  F2FP.F16.E4M3.UNPACK_B R5, R163.H1 ;  /* 0x000000a3ff05723e */ /* 0x000fe200030006ff */
[----:B------:R-:W-:Y:S02]  /*78c0*/  HADD2.F32 R137, -RZ, R3.H1_H1 ;  /* 0x30000003ff897230 */ /* 0x000fe40000004100 */
[C---:B------:R-:W-:Y:S01]  /*78d0*/  FFMA R2, R81.reuse, R82, R2 ;  /* 0x0000005251027223 */ /* 0x040fe20000000002 */
[--C-:B------:R-:W-:Y:S02]  /*78e0*/  HADD2.F32 R82, -RZ, R4.reuse.H0_H0 ;  /* 0x20000004ff527230 */ /* 0x100fe40000004100 */
[C---:B------:R-:W-:Y:S01]  /*78f0*/  FMUL R3, R78.reuse, R6 ;  /* 0x000000064e037220 */ /* 0x040fe20000400000 */
[----:B------:R-:W-:Y:S02]  /*7900*/  HADD2.F32 R139, -RZ, R4.H1_H1 ;  /* 0x30000004ff8b7230 */ /* 0x000fe40000004100 */
[C---:B------:R-:W-:Y:S01]  /*7910*/  FMUL R4, R78.reuse, R9 ;  /* 0x000000094e047220 */ /* 0x040fe20000400000 */
[--C-:B------:R-:W-:Y:S02]  /*7920*/  HADD2.F32 R141, -RZ, R5.reuse.H1_H1 ;  /* 0x30000005ff8d7230 */ /* 0x100fe40000004100 */
[C---:B------:R-:W-:Y:S01]  /*7930*/  FFMA R3, R81.reuse, R84, R3 ;  /* 0x0000005451037223 */ /* 0x040fe20000000003 */
[----:B------:R-:W-:Y:S01]  /*7940*/  FFMA R7, R81, R86, R7 ;  /* 0x0000005651077223 */ /* 0x000fe20000000007 */
[----:B------:R-:W-:Y:S02]  /*7950*/  HADD2.F32 R84, -RZ, R5.H0_H0 ;  /* 0x20000005ff547230 */ /* 0x000fe40000004100 */
[C---:B------:R-:W-:Y:S01]  /*7960*/  FMUL R5, R78.reuse, R10 ;  /* 0x0000000a4e057220 */ /* 0x040fe20000400000 */
[C---:B------:R-:W-:Y:S01]  /*7970*/  FMUL R6, R78.reuse, R11 ;  /* 0x0000000b4e067220 */ /* 0x040fe20000400000 */
[C---:B------:R-:W-:Y:S01]  /*7980*/  FMUL R11, R78.reuse, R16 ;  /* 0x000000104e0b7220 */ /* 0x040fe20000400000 */
[----:B------:R-:W-:Y:S01]  /*7990*/  F2FP.SATFINITE.E4M3.F32.PACK_AB_MERGE_C R143, R7, R3, RZ ;  /* 0x00000003078f723e */ /* 0x000fe200048070ff */
[C---:B------:R-:W-:Y:S01]  /*79a0*/  FMUL R3, R78.reuse, R8 ;  /* 0x000000084e037220 */ /* 0x040fe20000400000 */
[C---:B------:R-:W-:Y:S01]  /*79b0*/  FMUL R7, R78.reuse, R12 ;  /* 0x0000000c4e077220 */ /* 0x040fe20000400000 */
[C---:B------:R-:W-:Y:S01]  /*79c0*/  FMUL R8, R78.reuse, R13 ;  /* 0x0000000d4e087220 */ /* 0x040fe20000400000 */
[C---:B------:R-:W-:Y:S01]  /*79d0*/  FMUL R12, R78.reuse, R17 ;  /* 0x000000114e0c7220 */ /* 0x040fe20000400000 */
[C---:B------:R-:W-:Y:S01]  /*79e0*/  FFMA R3, R81.reuse, R88, R3 ;  /* 0x0000005851037223 */ /* 0x040fe20000000003 */
[C---:B------:R-:W-:Y:S01]  /*79f0*/  FFMA R4, R81.reuse, R83, R4 ;  /* 0x0000005351047223 */ /* 0x040fe20000000004 */
[C---:B------:R-:W-:Y:S01]  /*7a00*/  FFMA R5, R81.reuse, R90, R5 ;  /* 0x0000005a51057223 */ /* 0x040fe20000000005 */
[C---:B------:R-:W-:Y:S01]  /*7a10*/  FFMA R6, R81.reuse, R85, R6 ;  /* 0x0000005551067223 */ /* 0x040fe20000000006 */
[C---:B------:R-:W-:Y:S01]  /*7a20*/  FFMA R7, R81.reuse, R92, R7 ;  /* 0x0000005c51077223 */ /* 0x040fe20000000007 */
[C---:B------:R-:W-:Y:S01]  /*7a30*/  FFMA R8, R81.reuse, R87, R8 ;  /* 0x0000005751087223 */ /* 0x040fe20000000008 */
[C---:B------:R-:W-:Y:S01]  /*7a40*/  FMUL R16, R78.reuse, R21 ;  /* 0x000000154e107220 */ /* 0x040fe20000400000 */
[----:B------:R-:W-:Y:S01]  /*7a50*/  FMUL R9, R78, R14 ;  /* 0x0000000e4e097220 */ /* 0x000fe20000400000 */
[----:B------:R-:W-:Y:S01]  /*7a60*/  F2FP.SATFINITE.E4M3.F32.PACK_AB_MERGE_C R5, R6, R5, RZ ;  /* 0x000000050605723e */ /* 0x000fe200048070ff */
[C---:B------:R-:W-:Y:S01]  /*7a70*/  FMUL R10, R78.reuse, R15 ;  /* 0x0000000f4e0a7220 */ /* 0x040fe20000400000 */
[C---:B------:R-:W-:Y:S01]  /*7a80*/  FMUL R15, R78.reuse, R20 ;  /* 0x000000144e0f7220 */ /* 0x040fe20000400000 */
[C---:B------:R-:W-:Y:S01]  /*7a90*/  FFMA R9, R81.reuse, R94, R9 ;  /* 0x0000005e51097223 */ /* 0x040fe20000000009 */
[C---:B------:R-:W-:Y:S01]  /*7aa0*/  FMUL R20, R78.reuse, R25 ;  /* 0x000000194e147220 */ /* 0x040fe20000400000 */
[C---:B------:R-:W-:Y:S01]  /*7ab0*/  FFMA R10, R81.reuse, R89, R10 ;  /* 0x00000059510a7223 */ /* 0x040fe2000000000a */
[C---:B------:R-:W-:Y:S01]  /*7ac0*/  FFMA R11, R81.reuse, R96, R11 ;  /* 0x00000060510b7223 */ /* 0x040fe2000000000b */
[C---:B------:R-:W-:Y:S01]  /*7ad0*/  FFMA R12, R81.reuse, R91, R12 ;  /* 0x0000005b510c7223 */ /* 0x040fe2000000000c */
[C---:B------:R-:W-:Y:S01]  /*7ae0*/  FMUL R13, R78.reuse, R18 ;  /* 0x000000124e0d7220 */ /* 0x040fe20000400000 */
[----:B------:R-:W-:Y:S01]  /*7af0*/  FMUL R14, R78, R19 ;  /* 0x000000134e0e7220 */ /* 0x000fe20000400000 */
[----:B------:R-:W-:Y:S01]  /*7b00*/  F2FP.SATFINITE.E4M3.F32.PACK_AB_MERGE_C R9, R10, R9, RZ ;  /* 0x000000090a09723e */ /* 0x000fe200048070ff */
[C---:B------:R-:W-:Y:S01]  /*7b10*/  FMUL R19, R78.reuse, R24 ;  /* 0x000000184e137220 */ /* 0x040fe20000400000 */
        /* <DEDUP_REMOVED lines=17> */
[----:B------:R-:W-:Y:S01]  /*7c30*/  FMUL R27, R78, R32 ;  /* 0x000000204e1b7220 */ /* 0x000fe20000400000 */
[C---:B------:R-:W-:Y:S01]  /*7c40*/  FFMA R21, R81.reuse, R106, R21 ;  /* 0x0000006a51157223 */ /* 0x040fe20000000015 */
[C---:B------:R-:W-:Y:S01]  /*7c50*/  FFMA R22, R81.reuse, R101, R22 ;  /* 0x0000006551167223 */ /* 0x040fe20000000016 */
[----:B------:R-:W-:Y:S01]  /*7c60*/  F2FP.SATFINITE.E4M3.F32.PACK_AB_MERGE_C R16, R16, R15, R17 ;  /* 0x0000000f1010723e */ /* 0x000fe20004807011 */
[C---:B------:R-:W-:Y:S01]  /*7c70*/  FFMA R23, R81.reuse, R108, R23 ;  /* 0x0000006c51177223 */ /* 0x040fe20000000017 */
[C---:B------:R-:W-:Y:S01]  /*7c80*/  FFMA R24, R81.reuse, R103, R24 ;  /* 0x0000006751187223 */ /* 0x040fe20000000018 */
[----:B------:R-:W-:Y:S01]  /*7c90*/  FMUL R32, R78, R37 ;  /* 0x000000254e207220 */ /* 0x000fe20000400000 */
[----:B------:R-:W-:Y:S01]  /*7ca0*/  F2FP.SATFINITE.E4M3.F32.PACK_AB_MERGE_C R21, R22, R21, RZ ;  /* 0x000000151615723e */ /* 0x000fe200048070ff */
[C---:B------:R-:W-:Y:S01]  /*7cb0*/  FMUL R25, R78.reuse, R30 ;  /* 0x0000001e4e197220 */ /* 0x040fe20000400000 */
[C---:B------:R-:W-:Y:S01]  /*7cc0*/  FMUL R26, R78.reuse, R31 ;  /* 0x0000001f4e1a7220 */ /* 0x040fe20000400000 */
[----:B------:R-:W-:Y:S01]  /*7cd0*/  FMUL R31, R78, R36 ;  /* 0x000000244e1f7220 */ /* 0x000fe20000400000 */
[----:B------:R-:W-:Y:S01]  /*7ce0*/  F2FP.SATFINITE.E4M3.F32.PACK_AB_MERGE_C R17, R20, R19, R21 ;  /* 0x000000131411723e */ /* 0x000fe20004807015 */
        /* <DEDUP_REMOVED lines=8> */
[----:B------:R-:W-:Y:S01]  /*7d70*/  FMUL R35, R78, R40 ;  /* 0x000000284e237220 */ /* 0x000fe20000400000 */
[C---:B------:R-:W-:Y:S01]  /*7d80*/  FFMA R29, R81.reuse, R114, R29 ;  /* 0x00000072511d7223 */ /* 0x040fe2000000001d */
[----:B------:R-:W-:Y:S01]  /*7d90*/  F2FP.SATFINITE.E4M3.F32.PACK_AB_MERGE_C R18, R24, R23, R18 ;  /* 0x000000171812723e */ /* 0x000fe20004807012 */
        /* <DEDUP_REMOVED lines=22> */
[C---:B------:R-:W-:Y:S01]  /*7f00*/  FMUL R41, R78.reuse, R46 ;  /* 0x0000002e4e297220 */ /* 0x040fe20000400000 */
[C---:B------:R-:W-:Y:S01]  /*7f10*/  FMUL R42, R78.reuse, R47 ;  /* 0x0000002f4e2a7220 */ /* 0x040fe20000400000 */
[C---:B------:R-:W-:Y:S01]  /*7f20*/  FFMA R40, R81.reuse, R119, R40 ;  /* 0x0000007751287223 */ /* 0x040fe20000000028 */
[--C-:B------:R-:W-:Y:S02]  /*7f30*/  HADD2.F32 R130, -RZ, R125.reuse.H0_H0 ;  /* 0x2000007dff827230 */ /* 0x100fe40000004100 */
[C---:B------:R-:W-:Y:S01]  /*7f40*/  FFMA R41, R81.reuse, R126, R41 ;  /* 0x0000007e51297223 */ /* 0x040fe20000000029 */
[----:B------:R-:W-:Y:S02]  /*7f50*/  HADD2.F32 R125, -RZ, R125.H1_H1 ;  /* 0x3000007dff7d7230 */ /* 0x000fe40000004100 */
[C---:B------:R-:W-:Y:S01]  /*7f60*/  FMUL R45, R78.reuse, R50 ;  /* 0x000000324e2d7220 */ /* 0x040fe20000400000 */
[C---:B------:R-:W-:Y:S01]  /*7f70*/  FFMA R42, R81.reuse, R121, R42 ;  /* 0x00000079512a7223 */ /* 0x040fe2000000002a */
[C---:B------:R-:W-:Y:S01]  /*7f80*/  FMUL R46, R78.reuse, R51 ;  /* 0x000000334e2e7220 */ /* 0x040fe20000400000 */
[C---:B------:R-:W-:Y:S01]  /*7f90*/  FFMA R43, R81.reuse, R128, R43 ;  /* 0x00000080512b7223 */ /* 0x040fe2000000002b */
[C---:B------:R-:W-:Y:S01]  /*7fa0*/  FMUL R47, R78.reuse, R52 ;  /* 0x000000344e2f7220 */ /* 0x040fe20000400000 */
        /* <DEDUP_REMOVED lines=10> */
[C---:B------:R-:W-:Y:S01]  /*8050*/  FFMA R45, R81.reuse, R130, R45 ;  /* 0x00000082512d7223 */ /* 0x040fe2000000002d */
[C---:B------:R-:W-:Y:S01]  /*8060*/  FMUL R59, R78.reuse, R64 ;  /* 0x000000404e3b7220 */ /* 0x040fe20000400000 */
[C---:B------:R-:W-:Y:S01]  /*8070*/  FMUL R60, R78.reuse, R65 ;  /* 0x000000414e3c7220 */ /* 0x040fe20000400000 */
[C---:B------:R-:W-:Y:S01]  /*8080*/  FMUL R61, R78.reuse, R66 ;  /* 0x000000424e3d7220 */ /* 0x040fe20000400000 */
[----:B------:R-:W-:Y:S01]  /*8090*/  FMUL R62, R78, R67 ;  /* 0x000000434e3e7220 */ /* 0x000fe20000400000 */
[C---:B------:R-:W-:Y:S01]  /*80a0*/  FFMA R46, R81.reuse, R125, R46 ;  /* 0x0000007d512e7223 */ /* 0x040fe2000000002e */
[----:B------:R-:W-:Y:S01]  /*80b0*/  F2FP.SATFINITE.E4M3.F32.PACK_AB_MERGE_C R64, R2, R0, R143 ;  /* 0x000000000240723e */ /* 0x000fe2000480708f */
[C---:B------:R-:W-:Y:S01]  /*80c0*/  FFMA R47, R81.reuse, R132, R47 ;  /* 0x00000084512f7223 */ /* 0x040fe2000000002f */
[----:B------:R-:W-:Y:S01]  /*80d0*/  F2FP.SATFINITE.E4M3.F32.PACK_AB_MERGE_C R65, R4, R3, R5 ;  /* 0x000000030441723e */ /* 0x000fe20004807005 */
[C---:B------:R-:W-:Y:S01]  /*80e0*/  FFMA R48, R81.reuse, R127, R48 ;  /* 0x0000007f51307223 */ /* 0x040fe20000000030 */
[----:B------:R-:W-:Y:S01]  /*80f0*/  F2FP.SATFINITE.E4M3.F32.PACK_AB_MERGE_C R66, R8, R7, R9 ;  /* 0x000000070842723e */ /* 0x000fe20004807009 */
[C---:B------:R-:W-:Y:S01]  /*8100*/  FFMA R49, R81.reuse, R134, R49 ;  /* 0x0000008651317223 */ /* 0x040fe20000000031 */
[----:B------:R-:W-:Y:S01]  /*8110*/  F2FP.SATFINITE.E4M3.F32.PACK_AB_MERGE_C R67, R12, R11, R13 ;  /* 0x0000000b0c43723e */ /* 0x000fe2000480700d */
[----:B------:R-:W-:Y:S01]  /*8120*/  FMUL R53, R78, R58 ;  /* 0x0000003a4e357220 */ /* 0x000fe20000400000 */
[C---:B------:R-:W-:Y:S01]  /*8130*/  FFMA R50, R81.reuse, R129, R50 ;  /* 0x0000008151327223 */ /* 0x040fe20000000032 */
[C---:B------:R-:W-:Y:S01]  /*8140*/  FFMA R51, R81.reuse, R136, R51 ;  /* 0x0000008851337223 */ /* 0x040fe20000000033 */
[C---:B------:R-:W-:Y:S01]  /*8150*/  FFMA R52, R81.reuse, R131, R52 ;  /* 0x0000008351347223 */ /* 0x040fe20000000034 */
[----:B------:R1:W-:Y:S01]  /*8160*/  STS.128 [R172+UR49+0xa200], R64 ;  /* 0x00a20040ac007988 */ /* 0x0003e20008000c31 */
[C---:B------:R-:W-:Y:S01]  /*8170*/  FFMA R53, R81.reuse, R138, R53 ;  /* 0x0000008a51357223 */ /* 0x040fe20000000035 */
[----:B------:R-:W-:Y:S01]  /*8180*/  F2FP.SATFINITE.E4M3.F32.PACK_AB_MERGE_C R37, R38, R37, RZ ;  /* 0x000000252625723e */ /* 0x000fe200048070ff */
[C---:B------:R-:W-:Y:S01]  /*8190*/  FFMA R54, R81.reuse, R133, R54 ;  /* 0x0000008551367223 */ /* 0x040fe20000000036 */
[----:B------:R-:W-:Y:S01]  /*81a0*/  FMUL R58, R78, R63 ;  /* 0x0000003f4e3a7220 */ /* 0x000fe20000400000 */
[C---:B------:R-:W-:Y:S01]  /*81b0*/  FFMA R55, R81.reuse, R140, R55 ;  /* 0x0000008c51377223 */ /* 0x040fe20000000037 */
[C---:B------:R-:W-:Y:S01]  /*81c0*/  FFMA R56, R81.reuse, R135, R56 ;  /* 0x0000008751387223 */ /* 0x040fe20000000038 */
[C---:B------:R-:W-:Y:S01]  /*81d0*/  FFMA R57, R81.reuse, R142, R57 ;  /* 0x0000008e51397223 */ /* 0x040fe20000000039 */
[----:B------:R1:W-:Y:S01]  /*81e0*/  STS.128 [R192+0xa010], R16 ;  /* 0x00a01010c0007388 */ /* 0x0003e20000000c00 */
[----:B------:R-:W-:Y:S01]  /*81f0*/  F2FP.SATFINITE.E4M3.F32.PACK_AB_MERGE_C R33, R36, R35, R37 ;  /* 0x000000232421723e */ /* 0x000fe20004807025 */
[C---:B------:R-:W-:Y:S01]  /*8200*/  FFMA R58, R81.reuse, R137, R58 ;  /* 0x00000089513a7223 */ /* 0x040fe2000000003a */
[----:B------:R-:W-:Y:S01]  /*8210*/  F2FP.SATFINITE.E4M3.F32.PACK_AB_MERGE_C R34, R42, R41, RZ ;  /* 0x000000292a22723e */ /* 0x000fe200048070ff */
[C---:B------:R-:W-:Y:S01]  /*8220*/  FFMA R59, R81.reuse, R82, R59 ;  /* 0x00000052513b7223 */ /* 0x040fe2000000003b */
[----:B------:R-:W-:Y:S01]  /*8230*/  F2FP.SATFINITE.E4M3.F32.PACK_AB_MERGE_C R35, R46, R45, RZ ;  /* 0x0000002d2e23723e */ /* 0x000fe200048070ff */
        /* <DEDUP_REMOVED lines=25> */
[----:B------:R-:W-:Y:S02]  /*83d0*/  UIADD3 UR8, UP0, UPT, UR52, 0x680, URZ ;  /* 0x0000068034087890 */ /* 0x000fe4000ff1e0ff */
[----:B------:R-:W-:Y:S02]  /*83e0*/  UIADD3 UR5, UPT, UPT, UR41, 0x40, URZ ;  /* 0x0000004029057890 */ /* 0x000fe4000fffe0ff */
[----:B------:R-:W-:Y:S02]  /*83f0*/  UIADD3 UR4, UPT, UPT, UR49, 0xa200, URZ ;  /* 0x0000a20031047890 */ /* 0x000fe4000fffe0ff */
[----:B------:R-:W-:Y:S01]  /*8400*/  UIADD3.X UR9, UPT, UPT, URZ, UR53, URZ, UP0, !UPT ;  /* 0x00000035ff097290 */ /* 0x000fe200087fe4ff */
[----:B------:R-:W-:Y:S01]  /*8410*/  UMOV UR6, UR42 ;  /* 0x0000002a00067c82 */ /* 0x000fe20008000000 */
[----:B------:R-:W-:Y:S07]  /*8420*/  UMOV UR7, UR36 ;  /* 0x0000002400077c82 */ /* 0x000fee0008000000 */
[----:B------:R2:W-:Y:S01]  /*8430*/  UTMASTG.3D [UR4], [UR8] ;  /* 0x00000004080073b5 */ /* 0x0005e20008010000 */
[----:B------:R0:W-:Y:S01]  /*8440*/  UTMACMDFLUSH ;  /* 0x00000000000079b7 */ /* 0x0001e20000000000 */
[----:B--2---:R-:W-:Y:S04]  /*8450*/  DEPBAR.LE SB0, 0x1 ;  /* 0x000080400000791a */ /* 0x004fe80000000000 */
.L_x_110:
[----:B------:R-:W-:Y:S05]  /*8460*/  BSYNC.RECONVERGENT B0 ;  /* 0x0000000000007941 */ /* 0x000fea0003800200 */
.L_x_109:
        /* <DEDUP_REMOVED lines=16> */
.L_x_114:
[----:B------:R-:W-:Y:S05]  /*8570*/  BSYNC B0 ;  /* 0x0000000000007941 */ /* 0x000fea0003800000 */
.L_x_113:
        /* <DEDUP_REMOVED lines=20> */
.L_x_112:
[----:B------:R-:W-:Y:S05]  /*86c0*/  BSYNC B1 ;  /* 0x0000000000017941 */ /* 0x000fea0003800000 */
.L_x_111:
[----:B--2---:R-:W-:Y:S01]  /*86d0*/  VIADD R0, R80, 0x80 ;  /* 0x0000008050007836 */ /* 0x004fe20000000000 */
        /* <DEDUP_REMOVED lines=10> */
[----:B------:R-:W5:Y:S01]  /*8780*/  LDCU.64 UR6, c[0x4][0x80] ;  /* 0x01001000ff0677ac */ /* 0x000f620008000a00 */
[----:B------:R-:W1:Y:S01]  /*8790*/  LDC.64 R2, c[0x4][R3] ;  /* 0x0100000003027b82 */ /* 0x000e620000000a00 */
[----:B------:R-:W3:Y:S01]  /*87a0*/  LDCU.64 UR4, c[0x4][0x18] ;  /* 0x01000300ff0477ac */ /* 0x000ee20008000a00 */
[----:B--2---:R-:W-:Y:S01]  /*87b0*/  MOV R5, UR9 ;  /* 0x0000000900057c02 */ /* 0x004fe20008000f00 */
[----:B------:R-:W-:Y:S01]  /*87c0*/  IMAD.U32 R4, RZ, RZ, UR8 ;  /* 0x00000008ff047e24 */ /* 0x000fe2000f8e00ff */
[----:B-----5:R-:W-:Y:S01]  /*87d0*/  MOV R7, UR7 ;  /* 0x0000000700077c02 */ /* 0x020fe20008000f00 */
[----:B------:R-:W-:Y:S01]  /*87e0*/  IMAD.U32 R6, RZ, RZ, UR6 ;  /* 0x00000006ff067e24 */ /* 0x000fe2000f8e00ff */
[----:B---3--:R-:W-:Y:S01]  /*87f0*/  MOV R11, UR5 ;  /* 0x00000005000b7c02 */ /* 0x008fe20008000f00 */
[----:B------:R-:W-:Y:S02]  /*8800*/  IMAD.U32 R10, RZ, RZ, UR4 ;  /* 0x00000004ff0a7e24 */ /* 0x000fe4000f8e00ff */
[----:B------:R-:W-:Y:S07]  /*8810*/  LEPC R20, `(.L_x_117) ;  /* 0x000000001014794e */ /* 0x000fee0000000000 */
[----:B-1--4-:R-:W-:Y:S05]  /*8820*/  CALL.ABS.NOINC R2 ;  /* 0x0000000002007343 */ /* 0x012fea0003c00000 */
.L_x_117:
[----:B------:R-:W-:Y:S05]  /*8830*/  BSYNC.RECONVERGENT B6 ;  /* 0x0000000000067941 */ /* 0x000fea0003800200 */
.L_x_116:
[----:B---3--:R-:W-:Y:S01]  /*8840*/  F2FP.F16.E4M3.UNPACK_B R4, R149 ;  /* 0x00000095ff04723e */ /* 0x008fe200020006ff */
        /* <DEDUP_REMOVED lines=13> */
[----:B----4-:R-:W-:Y:S01]  /*8920*/  F2FP.F16.E4M3.UNPACK_B R125, R159.H1 ;  /* 0x0000009fff7d723e */ /* 0x010fe200030006ff */
        /* <DEDUP_REMOVED lines=262> */
[----:B------:R-:W-:Y:S02]  /*9990*/  UIADD3 UR8, UP0, UPT, UR52, 0x680, URZ ;  /* 0x0000068034087890 */ /* 0x000fe4000ff1e0ff */
[----:B------:R-:W-:Y:S02]  /*99a0*/  UIADD3 UR5, UPT, UPT, UR41, 0x80, URZ ;  /* 0x0000008029057890 */ /* 0x000fe4000fffe0ff */
[----:B------:R-:W-:Y:S01]  /*99b0*/  MOV R188, UR10 ;  /* 0x0000000a00bc7c02 */ /* 0x000fe20008000f00 */
[----:B------:R-:W-:Y:S01]  /*99c0*/  UIADD3.X UR9, UPT, UPT, URZ, UR53, URZ, UP0, !UPT ;  /* 0x00000035ff097290 */ /* 0x000fe200087fe4ff */
[----:B------:R-:W-:Y:S02]  /*99d0*/  UMOV UR6, UR42 ;  /* 0x0000002a00067c82 */ /* 0x000fe40008000000 */
[----:B------:R-:W-:Y:S01]  /*99e0*/  R2UR UR4, R188 ;  /* 0x00000000bc0472ca */ /* 0x000fe200000e0000 */
[----:B------:R-:W-:Y:S11]  /*99f0*/  UMOV UR7, UR36 ;  /* 0x0000002400077c82 */ /* 0x000ff60008000000 */
[----:B------:R-:W-:Y:S01]  /*9a00*/  @!UPT UIADD3 URZ, UPT, UPT, URZ, URZ, URZ ;  /* 0x000000fffffff290 */ /* 0x000fe2000fffe0ff */
[----:B------:R2:W-:Y:S01]  /*9a10*/  UTMASTG.3D [UR4], [UR8] ;  /* 0x00000004080073b5 */ /* 0x0005e20008010000 */
[----:B------:R0:W-:Y:S01]  /*9a20*/  UTMACMDFLUSH ;  /* 0x00000000000079b7 */ /* 0x0001e20000000000 */
[----:B--2---:R-:W-:Y:S04]  /*9a30*/  DEPBAR.LE SB0, 0x1 ;  /* 0x000080400000791a */ /* 0x004fe80000000000 */
.L_x_119:
[----:B------:R-:W-:Y:S05]  /*9a40*/  BSYNC.RECONVERGENT B0 ;  /* 0x0000000000007941 */ /* 0x000fea0003800200 */
.L_x_118:
        /* <DEDUP_REMOVED lines=16> */
.L_x_123:
[----:B------:R-:W-:Y:S05]  /*9b50*/  BSYNC B0 ;  /* 0x0000000000007941 */ /* 0x000fea0003800000 */
.L_x_122:
        /* <DEDUP_REMOVED lines=20> */
.L_x_121:
[----:B------:R-:W-:Y:S05]  /*9ca0*/  BSYNC B1 ;  /* 0x0000000000017941 */ /* 0x000fea0003800000 */
.L_x_120:
[----:B--2---:R-:W-:Y:S05]  /*9cb0*/  VIADD R0, R80, 0xc0 ;  /* 0x000000c050007836 */ /* 0x004fea0000000000 */
        /* <DEDUP_REMOVED lines=20> */
.L_x_125:
[----:B------:R-:W-:Y:S01]  /*9e00*/  ISETP.NE.AND P0, PT, R189, RZ, PT ;  /* 0x000000ffbd00720c */ /* 0x000fe20003f05270 */
[----:B------:R-:W-:Y:S05]  /*9e10*/  WARPSYNC.ALL ;  /* 0x0000000000007948 */ /* 0x000fea0003800000 */
[----:B------:R-:W-:Y:S01]  /*9e20*/  R2UR UR4, R80 ;  /* 0x00000000500472ca */ /* 0x000fe200000e0000 */
[----:B------:R-:W-:Y:S01]  /*9e30*/  BSSY.RECONVERGENT B0, `(.L_x_126) ;  /* 0x000011d000007945 */ /* 0x000fe20003800200 */
[----:B---3--:R-:W-:Y:S02]  /*9e40*/  F2FP.F16.E4M3.UNPACK_B R11, R149 ;  /* 0x00000095ff0b723e */ /* 0x008fe400020006ff */
[----:B------:R-:W-:Y:S02]  /*9e50*/  F2FP.F16.E4M3.UNPACK_B R10, R150 ;  /* 0x00000096ff0a723e */ /* 0x000fe400020006ff */
[----:B------:R-:W-:Y:S01]  /*9e60*/  F2FP.F16.E4M3.UNPACK_B R9, R151 ;  /* 0x00000097ff09723e */ /* 0x000fe200020006ff */
[--C-:B------:R-:W-:Y:S01]  /*9e70*/  HADD2.F32 R83, -RZ, R11.reuse.H0_H0 ;  /* 0x2000000bff537230 */ /* 0x100fe20000004100 */
[----:B----4-:R-:W-:Y:S01]  /*9e80*/  F2FP.F16.E4M3.UNPACK_B R8, R152 ;  /* 0x00000098ff08723e */ /* 0x010fe200020006ff */
[----:B------:R-:W-:Y:S01]  /*9e90*/  HADD2.F32 R84, -RZ, R11.H1_H1 ;  /* 0x3000000bff547230 */ /* 0x000fe20000004100 */
[----:B------:R-:W-:Y:S01]  /*9ea0*/  F2FP.F16.E4M3.UNPACK_B R7, R153 ;  /* 0x00000099ff07723e */ /* 0x000fe200020006ff */
[--C-:B------:R-:W-:Y:S01]  /*9eb0*/  HADD2.F32 R87, -RZ, R10.reuse.H0_H0 ;  /* 0x2000000aff577230 */ /* 0x100fe20000004100 */
[----:B------:R-:W-:Y:S01]  /*9ec0*/  F2FP.F16.E4M3.UNPACK_B R6, R154 ;  /* 0x0000009aff06723e */ /* 0x000fe200020006ff */
[----:B------:R-:W-:Y:S01]  /*9ed0*/  HADD2.F32 R88, -RZ, R10.H1_H1 ;  /* 0x3000000aff587230 */ /* 0x000fe20000004100 */
[----:B------:R-:W-:Y:S01]  /*9ee0*/  F2FP.F16.E4M3.UNPACK_B R5, R155 ;  /* 0x0000009bff05723e */ /* 0x000fe200020006ff */
[--C-:B------:R-:W-:Y:S01]  /*9ef0*/  HADD2.F32 R91, -RZ, R9.reuse.H0_H0 ;  /* 0x20000009ff5b7230 */ /* 0x100fe20000004100 */
[----:B-1----:R-:W-:Y:S01]  /*9f00*/  F2FP.F16.E4M3.UNPACK_B R4, R156 ;  /* 0x0000009cff04723e */ /* 0x002fe200020006ff */
[----:B------:R-:W-:Y:S01]  /*9f10*/  HADD2.F32 R92, -RZ, R9.H1_H1 ;  /* 0x30000009ff5c7230 */ /* 0x000fe20000004100 */
[-C--:B------:R-:W-:Y:S01]  /*9f20*/  F2FP.F16.E4M3.UNPACK_B R2, R148.reuse ;  /* 0x00000094ff02723e */ /* 0x080fe200020006ff */
[--C-:B------:R-:W-:Y:S01]  /*9f30*/  HADD2.F32 R95, -RZ, R8.reuse.H0_H0 ;  /* 0x20000008ff5f7230 */ /* 0x100fe20000004100 */
[----:B------:R-:W-:Y:S01]  /*9f40*/  F2FP.F16.E4M3.UNPACK_B R148, R148.H1 ;  /* 0x00000094ff94723e */ /* 0x000fe200030006ff */
[----:B------:R-:W-:Y:S01]  /*9f50*/  HADD2.F32 R97, -RZ, R8.H1_H1 ;  /* 0x30000008ff617230 */ /* 0x000fe20000004100 */
[----:B------:R-:W-:Y:S01]  /*9f60*/  F2FP.F16.E4M3.UNPACK_B R149, R149.H1 ;  /* 0x00000095ff95723e */ /* 0x000fe200030006ff */
[--C-:B------:R-:W-:Y:S01]  /*9f70*/  HADD2.F32 R98, -RZ, R7.reuse.H0_H0 ;  /* 0x20000007ff627230 */ /* 0x100fe20000004100 */
[----:B------:R-:W-:Y:S01]  /*9f80*/  F2FP.F16.E4M3.UNPACK_B R150, R150.H1 ;  /* 0x00000096ff96723e */ /* 0x000fe200030006ff */
[----:B------:R-:W-:Y:S01]  /*9f90*/  HADD2.F32 R101, -RZ, R7.H1_H1 ;  /* 0x30000007ff657230 */ /* 0x000fe20000004100 */
[----:B------:R-:W-:Y:S01]  /*9fa0*/  F2FP.F16.E4M3.UNPACK_B R151, R151.H1 ;  /* 0x00000097ff97723e */ /* 0x000fe200030006ff */
[--C-:B------:R-:W-:Y:S01]  /*9fb0*/  HADD2.F32 R102, -RZ, R6.reuse.H0_H0 ;  /* 0x20000006ff667230 */ /* 0x100fe20000004100 */
[----:B------:R-:W-:Y:S01]  /*9fc0*/  F2FP.F16.E4M3.UNPACK_B R138, R163 ;  /* 0x000000a3ff8a723e */ /* 0x000fe200020006ff */
[----:B------:R-:W-:Y:S01]  /*9fd0*/  HADD2.F32 R105, -RZ, R6.H1_H1 ;  /* 0x30000006ff697230 */ /* 0x000fe20000004100 */
[----:B------:R-:W-:Y:S01]  /*9fe0*/  R2UR UR5, R193 ;  /* 0x00000000c10572ca */ /* 0x000fe200000e0000 */
[--C-:B------:R-:W-:Y:S01]  /*9ff0*/  HADD2.F32 R106, -RZ, R5.reuse.H0_H0 ;  /* 0x20000005ff6a7230 */ /* 0x100fe20000004100 */
[----:B------:R-:W-:Y:S01]  /*a000*/  F2FP.F16.E4M3.UNPACK_B R116, R157 ;  /* 0x0000009dff74723e */ /* 0x000fe200020006ff */
[----:B------:R-:W-:Y:S01]  /*a010*/  HADD2.F32 R109, -RZ, R5.H1_H1 ;  /* 0x30000005ff6d7230 */ /* 0x000fe20000004100 */
[----:B------:R-:W-:Y:S01]  /*a020*/  F2FP.F16.E4M3.UNPACK_B R120, R158 ;  /* 0x0000009eff78723e */ /* 0x000fe200020006ff */
[--C-:B------:R-:W-:Y:S01]  /*a030*/  HADD2.F32 R110, -RZ, R4.reuse.H0_H0 ;  /* 0x20000004ff6e7230 */ /* 0x100fe20000004100 */
[----:B------:R-:W-:Y:S01]  /*a040*/  F2FP.F16.E4M3.UNPACK_B R124, R159 ;  /* 0x0000009fff7c723e */ /* 0x000fe200020006ff */
[----:B------:R-:W-:Y:S01]  /*a050*/  HADD2.F32 R113, -RZ, R4.H1_H1 ;  /* 0x30000004ff717230 */ /* 0x000fe20000004100 */
[----:B------:R-:W-:Y:S01]  /*a060*/  F2FP.F16.E4M3.UNPACK_B R128, R160 ;  /* 0x000000a0ff80723e */ /* 0x000fe200020006ff */
[----:B------:R-:W1:Y:S01]  /*a070*/  LDTM.x64 R4, tmem[UR4+0xc0] ;  /* 0x0000c004000479ee */ /* 0x000e620008340000 */
[--C-:B------:R-:W-:Y:S01]  /*a080*/  HADD2.F32 R0, -RZ, R2.reuse.H0_H0 ;  /* 0x20000002ff007230 */ /* 0x100fe20000004100 */
[----:B------:R-:W-:Y:S01]  /*a090*/  NOP ;  /* 0x0000000000007918 */ /* 0x000fe20000000000 */
[----:B------:R-:W-:Y:S01]  /*a0a0*/  HADD2.F32 R2, -RZ, R2.H1_H1 ;  /* 0x30000002ff027230 */ /* 0x000fe20000004100 */
[----:B------:R-:W-:Y:S01]  /*a0b0*/  UIADD3 UR5, UPT, UPT, UR5, 0xf0, URZ ;  /* 0x000000f005057890 */ /* 0x000fe2000fffe0ff */
[--C-:B------:R-:W-:Y:S01]  /*a0c0*/  HADD2.F32 R86, -RZ, R149.reuse.H1_H1 ;  /* 0x30000095ff567230 */ /* 0x100fe20000004100 */
[----:B------:R-:W-:Y:S01]  /*a0d0*/  F2FP.F16.E4M3.UNPACK_B R132, R161 ;  /* 0x000000a1ff84723e */ /* 0x000fe200020006ff */
[--C-:B------:R-:W-:Y:S01]  /*a0e0*/  HADD2.F32 R114, -RZ, R116.reuse.H0_H0 ;  /* 0x20000074ff727230 */ /* 0x100fe20000004100 */
[----:B------:R-:W-:Y:S01]  /*a0f0*/  UPRMT UR5, UR37, 0x654, UR5 ;  /* 0x0000065425057896 */ /* 0x000fe20008000005 */
[----:B------:R-:W-:Y:S01]  /*a100*/  HADD2.F32 R117, -RZ, R116.H1_H1 ;  /* 0x30000074ff757230 */ /* 0x000fe20000004100 */
[----:B------:R-:W-:Y:S01]  /*a110*/  F2FP.F16.E4M3.UNPACK_B R136, R162 ;  /* 0x000000a2ff88723e */ /* 0x000fe200020006ff */
[--C-:B------:R-:W-:Y:S01]  /*a120*/  HADD2.F32 R118, -RZ, R120.reuse.H0_H0 ;  /* 0x20000078ff767230 */ /* 0x100fe20000004100 */
[----:B------:R-:W-:Y:S01]  /*a130*/  F2FP.F16.E4M3.UNPACK_B R152, R152.H1 ;  /* 0x00000098ff98723e */ /* 0x000fe200030006ff */
[----:B------:R-:W-:Y:S01]  /*a140*/  HADD2.F32 R121, -RZ, R120.H1_H1 ;  /* 0x30000078ff797230 */ /* 0x000fe20000004100 */
[----:B------:R-:W-:Y:S01]  /*a150*/  F2FP.F16.E4M3.UNPACK_B R153, R153.H1 ;  /* 0x00000099ff99723e */ /* 0x000fe200030006ff */
[--C-:B------:R-:W-:Y:S01]  /*a160*/  HADD2.F32 R122, -RZ, R124.reuse.H0_H0 ;  /* 0x2000007cff7a7230 */ /* 0x100fe20000004100 */
[----:B------:R-:W-:Y:S01]  /*a170*/  F2FP.F16.E4M3.UNPACK_B R154, R154.H1 ;  /* 0x0000009aff9a723e */ /* 0x000fe200030006ff */
[----:B-1----:R-:W-:Y:S01]  /*a180*/  SYNCS.ARRIVE.TRANS64.RED.A1T0 RZ, [UR5], RZ ;  /* 0x000000ffffff79a7 */ /* 0x002fe20008100405 */
[----:B------:R-:W-:Y:S01]  /*a190*/  HADD2.F32 R125, -RZ, R124.H1_H1 ;  /* 0x3000007cff7d7230 */ /* 0x000fe20000004100 */
[----:B------:R-:W-:Y:S01]  /*a1a0*/  F2FP.F16.E4M3.UNPACK_B R155, R155.H1 ;  /* 0x0000009bff9b723e */ /* 0x000fe200030006ff */
[--C-:B------:R-:W-:Y:S01]  /*a1b0*/  HADD2.F32 R126, -RZ, R128.reuse.H0_H0 ;  /* 0x20000080ff7e7230 */ /* 0x100fe20000004100 */
[----:B------:R-:W-:Y:S01]  /*a1c0*/  F2FP.F16.E4M3.UNPACK_B R156, R156.H1 ;  /* 0x0000009cff9c723e */ /* 0x000fe200030006ff */
[----:B------:R-:W-:Y:S01]  /*a1d0*/  HADD2.F32 R129, -RZ, R128.H1_H1 ;  /* 0x30000080ff817230 */ /* 0x000fe20000004100 */
[----:B------:R-:W-:Y:S01]  /*a1e0*/  F2FP.F16.E4M3.UNPACK_B R157, R157.H1 ;  /* 0x0000009dff9d723e */ /* 0x000fe200030006ff */
[C---:B------:R-:W-:Y:S01]  /*a1f0*/  FMUL R4, R78.reuse, R4 ;  /* 0x000000044e047220 */ /* 0x040fe20000400000 */
[C---:B------:R-:W-:Y:S01]  /*a200*/  FMUL R5, R78.reuse, R5 ;  /* 0x000000054e057220 */ /* 0x040fe20000400000 */
[----:B------:R-:W-:Y:S02]  /*a210*/  HADD2.F32 R3, -RZ, R148.H0_H0 ;  /* 0x20000094ff037230 */ /* 0x000fe40000004100 */
        /* <DEDUP_REMOVED lines=11> */
[----:B------:R-:W-:Y:S02]  /*a2d0*/  HADD2.F32 R130, -RZ, R132.H0_H0 ;  /* 0x20000084ff827230 */ /* 0x000fe40000004100 */
[C---:B------:R-:W-:Y:S01]  /*a2e0*/  FMUL R6, R78.reuse, R6 ;  /* 0x000000064e067220 */ /* 0x040fe20000400000 */
[----:B------:R-:W-:Y:S02]  /*a2f0*/  HADD2.F32 R82, -RZ, R148.H1_H1 ;  /* 0x30000094ff527230 */ /* 0x000fe40000004100 */
[C---:B------:R-:W-:Y:S01]  /*a300*/  FMUL R7, R78.reuse, R7 ;  /* 0x000000074e077220 */ /* 0x040fe20000400000 */
[----:B------:R-:W-:Y:S02]  /*a310*/  HADD2.F32 R85, -RZ, R149.H0_H0 ;  /* 0x20000095ff557230 */ /* 0x000fe40000004100 */
[C---:B------:R-:W-:Y:S01]  /*a320*/  FFMA R6, R81.reuse, R3, R6 ;  /* 0x0000000351067223 */ /* 0x040fe20000000006 */
[----:B------:R-:W-:Y:S02]  /*a330*/  HADD2.F32 R133, -RZ, R132.H1_H1 ;  /* 0x30000084ff857230 */ /* 0x000fe40000004100 */
[C---:B------:R-:W-:Y:S01]  /*a340*/  FFMA R7, R81.reuse, R82, R7 ;  /* 0x0000005251077223 */ /* 0x040fe20000000007 */
[C---:B------:R-:W-:Y:S01]  /*a350*/  FFMA R8, R81.reuse, R83, R8 ;  /* 0x0000005351087223 */ /* 0x040fe20000000008 */
[C---:B------:R-:W-:Y:S01]  /*a360*/  FFMA R9, R81.reuse, R84, R9 ;  /* 0x0000005451097223 */ /* 0x040fe20000000009 */
[--C-:B------:R-:W-:Y:S02]  /*a370*/  HADD2.F32 R82, -RZ, R138.reuse.H0_H0 ;  /* 0x2000008aff527230 */ /* 0x100fe40000004100 */
[C---:B------:R-:W-:Y:S01]  /*a380*/  FMUL R10, R78.reuse, R10 ;  /* 0x0000000a4e0a7220 */ /* 0x040fe20000400000 */
[----:B------:R-:W-:Y:S02]  /*a390*/  HADD2.F32 R83, -RZ, R138.H1_H1 ;  /* 0x3000008aff537230 */ /* 0x000fe40000004100 */
[C---:B------:R-:W-:Y:S01]  /*a3a0*/  FMUL R11, R78.reuse, R11 ;  /* 0x0000000b4e0b7220 */ /* 0x040fe20000400000 */
[----:B------:R-:W-:Y:S02]  /*a3b0*/  HADD2.F32 R89, -RZ, R150.H0_H0 ;  /* 0x20000096ff597230 */ /* 0x000fe40000004100 */
[C---:B------:R-:W-:Y:S01]  /*a3c0*/  FFMA R10, R81.reuse, R85, R10 ;  /* 0x00000055510a7223 */ /* 0x040fe2000000000a */
[--C-:B------:R-:W-:Y:S02]  /*a3d0*/  HADD2.F32 R134, -RZ, R136.reuse.H0_H0 ;  /* 0x20000088ff867230 */ /* 0x100fe40000004100 */
[C---:B------:R-:W-:Y:S01]  /*a3e0*/  FFMA R11, R81.reuse, R86, R11 ;  /* 0x00000056510b7223 */ /* 0x040fe2000000000b */
[C---:B------:R-:W-:Y:S01]  /*a3f0*/  FFMA R12, R81.reuse, R87, R12 ;  /* 0x00000057510c7223 */ /* 0x040fe2000000000c */
[----:B------:R-:W-:Y:S01]  /*a400*/  FFMA R13, R81, R88, R13 ;  /* 0x00000058510d7223 */ /* 0x000fe2000000000d */
[----:B------:R-:W-:Y:S01]  /*a410*/  F2FP.SATFINITE.E4M3.F32.PACK_AB_MERGE_C R86, R7, R6, RZ ;  /* 0x000000060756723e */ /* 0x000fe200048070ff */
[C---:B------:R-:W-:Y:S01]  /*a420*/  FMUL R7, R78.reuse, R24 ;  /* 0x000000184e077220 */ /* 0x040fe20000400000 */
[----:B------:R-:W-:Y:S01]  /*a430*/  F2FP.SATFINITE.E4M3.F32.PACK_AB_MERGE_C R138, R11, R10, RZ ;  /* 0x0000000a0b8a723e */ /* 0x000fe200048070ff */
[C---:B------:R-:W-:Y:S01]  /*a440*/  FMUL R10, R78.reuse, R25 ;  /* 0x000000194e0a7220 */ /* 0x040fe20000400000 */
[C---:B------:R-:W-:Y:S01]  /*a450*/  FMUL R25, R78.reuse, R32 ;  /* 0x000000204e197220 */ /* 0x040fe20000400000 */
[----:B------:R-:W-:Y:S02]  /*a460*/  HADD2.F32 R137, -RZ, R136.H1_H1 ;  /* 0x30000088ff897230 */ /* 0x000fe40000004100 */
[C---:B------:R-:W-:Y:S01]  /*a470*/  FMUL R14, R78.reuse, R14 ;  /* 0x0000000e4e0e7220 */ /* 0x040fe20000400000 */
[----:B------:R-:W-:Y:S02]  /*a480*/  HADD2.F32 R90, -RZ, R150.H1_H1 ;  /* 0x30000096ff5a7230 */ /* 0x000fe40000004100 */
[C---:B------:R-:W-:Y:S01]  /*a490*/  FMUL R15, R78.reuse, R15 ;  /* 0x0000000f4e0f7220 */ /* 0x040fe20000400000 */
[--C-:B------:R-:W-:Y:S02]  /*a4a0*/  HADD2.F32 R93, -RZ, R151.reuse.H0_H0 ;  /* 0x20000097ff5d7230 */ /* 0x100fe40000004100 */
[C---:B------:R-:W-:Y:S01]  /*a4b0*/  FFMA R14, R81.reuse, R89, R14 ;  /* 0x00000059510e7223 */ /* 0x040fe2000000000e */
[----:B------:R-:W-:Y:S02]  /*a4c0*/  HADD2.F32 R94, -RZ, R151.H1_H1 ;  /* 0x30000097ff5e7230 */ /* 0x000fe40000004100 */
[C---:B------:R-:W-:Y:S01]  /*a4d0*/  FFMA R15, R81.reuse, R90, R15 ;  /* 0x0000005a510f7223 */ /* 0x040fe2000000000f */
[C---:B------:R-:W-:Y:S01]  /*a4e0*/  FFMA R16, R81.reuse, R91, R16 ;  /* 0x0000005b51107223 */ /* 0x040fe20000000010 */
[----:B------:R-:W-:Y:S01]  /*a4f0*/  FFMA R17, R81, R92, R17 ;  /* 0x0000005c51117223 */ /* 0x000fe20000000011 */
[C---:B------:R-:W-:Y:S01]  /*a500*/  FMUL R18, R78.reuse, R18 ;  /* 0x000000124e127220 */ /* 0x040fe20000400000 */
[C---:B------:R-:W-:Y:S01]  /*a510*/  FMUL R19, R78.reuse, R19 ;  /* 0x000000134e137220 */ /* 0x040fe20000400000 */
[--C-:B------:R-:W-:Y:S01]  /*a520*/  HADD2.F32 R96, -RZ, R152.reuse.H0_H0 ;  /* 0x20000098ff607230 */ /* 0x100fe20000004100 */
[----:B------:R-:W-:Y:S01]  /*a530*/  F2FP.SATFINITE.E4M3.F32.PACK_AB_MERGE_C R14, R15, R14, RZ ;  /* 0x0000000e0f0e723e */ /* 0x000fe200048070ff */
[C---:B------:R-:W-:Y:S01]  /*a540*/  FFMA R18, R81.reuse, R93, R18 ;  /* 0x0000005d51127223 */ /* 0x040fe20000000012 */
[C---:B------:R-:W-:Y:S01]  /*a550*/  FFMA R19, R81.reuse, R94, R19 ;  /* 0x0000005e51137223 */ /* 0x040fe20000000013 */
[C---:B------:R-:W-:Y:S01]  /*a560*/  FFMA R0, R81.reuse, R95, R0 ;  /* 0x0000005f51007223 */ /* 0x040fe20000000000 */
[----:B------:R-:W-:Y:S01]  /*a570*/  FFMA R2, R81, R97, R2 ;  /* 0x0000006151027223 */ /* 0x000fe20000000002 */
[----:B------:R-:W-:Y:S02]  /*a580*/  HADD2.F32 R99, -RZ, R152.H1_H1 ;  /* 0x30000098ff637230 */ /* 0x000fe40000004100 */
[C---:B------:R-:W-:Y:S01]  /*a590*/  FMUL R3, R78.reuse, R22 ;  /* 0x000000164e037220 */ /* 0x040fe20000400000 */
[----:B------:R-:W-:Y:S01]  /*a5a0*/  F2FP.SATFINITE.E4M3.F32.PACK_AB_MERGE_C R18, R19, R18, RZ ;  /* 0x000000121312723e */ /* 0x000fe200048070ff */
[C---:B------:R-:W-:Y:S01]  /*a5b0*/  FMUL R22, R78.reuse, R29 ;  /* 0x0000001d4e167220 */ /* 0x040fe20000400000 */
[C---:B------:R-:W-:Y:S01]  /*a5c0*/  FMUL R29, R78.reuse, R36 ;  /* 0x000000244e1d7220 */ /* 0x040fe20000400000 */
[C---:B------:R-:W-:Y:S01]  /*a5d0*/  FFMA R3, R81.reuse, R96, R3 ;  /* 0x0000006051037223 */ /* 0x040fe20000000003 */
[C---:B------:R-:W-:Y:S01]  /*a5e0*/  FMUL R6, R78.reuse, R23 ;  /* 0x000000174e067220 */ /* 0x040fe20000400000 */
[--C-:B------:R-:W-:Y:S02]  /*a5f0*/  HADD2.F32 R100, -RZ, R153.reuse.H0_H0 ;  /* 0x20000099ff647230 */ /* 0x100fe40000004100 */
[C---:B------:R-:W-:Y:S01]  /*a600*/  FMUL R11, R78.reuse, R26 ;  /* 0x0000001a4e0b7220 */ /* 0x040fe20000400000 */
[----:B------:R-:W-:Y:S02]  /*a610*/  HADD2.F32 R103, -RZ, R153.H1_H1 ;  /* 0x30000099ff677230 */ /* 0x000fe40000004100 */
[C---:B------:R-:W-:Y:S01]  /*a620*/  FFMA R6, R81.reuse, R99, R6 ;  /* 0x0000006351067223 */ /* 0x040fe20000000006 */
[C---:B------:R-:W-:Y:S01]  /*a630*/  FFMA R7, R81.reuse, R98, R7 ;  /* 0x0000006251077223 */ /* 0x040fe20000000007 */
[C---:B------:R-:W-:Y:S01]  /*a640*/  FFMA R10, R81.reuse, R101, R10 ;  /* 0x00000065510a7223 */ /* 0x040fe2000000000a */
[C---:B------:R-:W-:Y:S01]  /*a650*/  FFMA R11, R81.reuse, R100, R11 ;  /* 0x00000064510b7223 */ /* 0x040fe2000000000b */
[----:B------:R-:W-:Y:S01]  /*a660*/  FMUL R26, R78, R33 ;  /* 0x000000214e1a7220 */ /* 0x000fe20000400000 */
[----:B------:R-:W-:Y:S01]  /*a670*/  F2FP.SATFINITE.E4M3.F32.PACK_AB_MERGE_C R3, R6, R3, RZ ;  /* 0x000000030603723e */ /* 0x000fe200048070ff */
[C---:B------:R-:W-:Y:S01]  /*a680*/  FMUL R33, R78.reuse, R40 ;  /* 0x000000284e217220 */ /* 0x040fe20000400000 */
        /* <DEDUP_REMOVED lines=8> */
[C---:B------:R-:W-:Y:S01]  /*a710*/  FMUL R30, R78.reuse, R37 ;  /* 0x000000254e1e7220 */ /* 0x040fe20000400000 */
[C---:B------:R-:W-:Y:S01]  /*a720*/  FMUL R37, R78.reuse, R44 ;  /* 0x0000002c4e257220 */ /* 0x040fe20000400000 */
[C---:B------:R-:W-:Y:S01]  /*a730*/  FMUL R24, R78.reuse, R31 ;  /* 0x0000001f4e187220 */ /* 0x040fe20000400000 */
[----:B------:R-:W-:Y:S01]  /*a740*/  F2FP.F16.E4M3.UNPACK_B R158, R158.H1 ;  /* 0x0000009eff9e723e */ /* 0x000fe200030006ff */
[--C-:B------:R-:W-:Y:S02]  /*a750*/  HADD2.F32 R108, -RZ, R155.reuse.H0_H0 ;  /* 0x2000009bff6c7230 */ /* 0x100fe40000004100 */
[----:B------:R-:W-:Y:S01]  /*a760*/  FMUL R27, R78, R34 ;  /* 0x000000224e1b7220 */ /* 0x000fe20000400000 */
[----:B------:R-:W-:Y:S02]  /*a770*/  HADD2.F32 R111, -RZ, R155.H1_H1 ;  /* 0x3000009bff6f7230 */ /* 0x000fe40000004100 */
[C---:B------:R-:W-:Y:S01]  /*a780*/  FFMA R24, R81.reuse, R107, R24 ;  /* 0x0000006b51187223 */ /* 0x040fe20000000018 */
[----:B------:R-:W-:Y:S01]  /*a790*/  F2FP.F16.E4M3.UNPACK_B R159, R159.H1 ;  /* 0x0000009fff9f723e */ /* 0x000fe200030006ff */
[C---:B------:R-:W-:Y:S01]  /*a7a0*/  FFMA R25, R81.reuse, R106, R25 ;  /* 0x0000006a51197223 */ /* 0x040fe20000000019 */
[C---:B------:R-:W-:Y:S01]  /*a7b0*/  FFMA R26, R81.reuse, R109, R26 ;  /* 0x0000006d511a7223 */ /* 0x040fe2000000001a */
[----:B------:R-:W-:Y:S01]  /*a7c0*/  F2FP.F16.E4M3.UNPACK_B R160, R160.H1 ;  /* 0x000000a0ffa0723e */ /* 0x000fe200030006ff */
[C---:B------:R-:W-:Y:S01]  /*a7d0*/  FFMA R27, R81.reuse, R108, R27 ;  /* 0x0000006c511b7223 */ /* 0x040fe2000000001b */
[----:B------:R-:W-:Y:S01]  /*a7e0*/  F2FP.SATFINITE.E4M3.F32.PACK_AB_MERGE_C R6, R24, R23, RZ ;  /* 0x000000171806723e */ /* 0x000fe200048070ff */
[C---:B------:R-:W-:Y:S01]  /*a7f0*/  FMUL R34, R78.reuse, R41 ;  /* 0x000000294e227220 */ /* 0x040fe20000400000 */
[C---:B------:R-:W-:Y:S01]  /*a800*/  FMUL R41, R78.reuse, R48 ;  /* 0x000000304e297220 */ /* 0x040fe20000400000 */
[----:B------:R-:W-:Y:S01]  /*a810*/  FMUL R28, R78, R35 ;  /* 0x000000234e1c7220 */ /* 0x000fe20000400000 */
[----:B------:R-:W-:Y:S01]  /*a820*/  F2FP.F16.E4M3.UNPACK_B R161, R161.H1 ;  /* 0x000000a1ffa1723e */ /* 0x000fe200030006ff */
[--C-:B------:R-:W-:Y:S01]  /*a830*/  HADD2.F32 R112, -RZ, R156.reuse.H0_H0 ;  /* 0x2000009cff707230 */ /* 0x100fe20000004100 */
[----:B------:R-:W-:Y:S01]  /*a840*/  F2FP.SATFINITE.E4M3.F32.PACK_AB_MERGE_C R6, R22, R21, R6 ;  /* 0x000000151606723e */ /* 0x000fe20004807006 */
[C---:B------:R-:W-:Y:S01]  /*a850*/  FFMA R28, R81.reuse, R111, R28 ;  /* 0x0000006f511c7223 */ /* 0x040fe2000000001c */
[C---:B------:R-:W-:Y:S01]  /*a860*/  FFMA R29, R81.reuse, R110, R29 ;  /* 0x0000006e511d7223 */ /* 0x040fe2000000001d */
[C---:B------:R-:W-:Y:S01]  /*a870*/  FFMA R30, R81.reuse, R113, R30 ;  /* 0x00000071511e7223 */ /* 0x040fe2000000001e */
[----:B------:R-:W-:Y:S02]  /*a880*/  HADD2.F32 R115, -RZ, R156.H1_H1 ;  /* 0x3000009cff737230 */ /* 0x000fe40000004100 */
[C---:B------:R-:W-:Y:S01]  /*a890*/  FMUL R31, R78.reuse, R38 ;  /* 0x000000264e1f7220 */ /* 0x040fe20000400000 */
[----:B------:R-:W-:Y:S01]  /*a8a0*/  F2FP.F16.E4M3.UNPACK_B R162, R162.H1 ;  /* 0x000000a2ffa2723e */ /* 0x000fe200030006ff */
[C---:B------:R-:W-:Y:S01]  /*a8b0*/  FMUL R38, R78.reuse, R45 ;  /* 0x0000002d4e267220 */ /* 0x040fe20000400000 */
[C---:B------:R-:W-:Y:S01]  /*a8c0*/  FMUL R45, R78.reuse, R52 ;  /* 0x000000344e2d7220 */ /* 0x040fe20000400000 */
[----:B------:R-:W-:Y:S01]  /*a8d0*/  F2FP.F16.E4M3.UNPACK_B R163, R163.H1 ;  /* 0x000000a3ffa3723e */ /* 0x000fe200030006ff */
[----:B------:R-:W-:Y:S01]  /*a8e0*/  FFMA R31, R81, R112, R31 ;  /* 0x00000070511f7223 */ /* 0x000fe2000000001f */
[----:B------:R-:W-:Y:S01]  /*a8f0*/  FMUL R52, R78, R59 ;  /* 0x0000003b4e347220 */ /* 0x000fe20000400000 */
[----:B------:R-:W-:Y:S01]  /*a900*/  IADD3 R76, PT, PT, R76, 0x1, RZ ;  /* 0x000000014c4c7810 */ /* 0x000fe20007ffe0ff */
[C---:B------:R-:W-:Y:S01]  /*a910*/  FMUL R59, R78.reuse, R66 ;  /* 0x000000424e3b7220 */ /* 0x040fe20000400000 */
[----:B------:R-:W-:Y:S01]  /*a920*/  F2FP.SATFINITE.E4M3.F32.PACK_AB_MERGE_C R66, R13, R12, R14 ;  /* 0x0000000c0d42723e */ /* 0x000fe2000480700e */
[C---:B------:R-:W-:Y:S01]  /*a930*/  FMUL R32, R78.reuse, R39 ;  /* 0x000000274e207220 */ /* 0x040fe20000400000 */
[--C-:B------:R-:W-:Y:S02]  /*a940*/  HADD2.F32 R116, -RZ, R157.reuse.H0_H0 ;  /* 0x2000009dff747230 */ /* 0x100fe40000004100 */
[C---:B------:R-:W-:Y:S01]  /*a950*/  FMUL R35, R78.reuse, R42 ;  /* 0x0000002a4e237220 */ /* 0x040fe20000400000 */
[----:B------:R-:W-:Y:S02]  /*a960*/  HADD2.F32 R119, -RZ, R157.H1_H1 ;  /* 0x3000009dff777230 */ /* 0x000fe40000004100 */
[C---:B------:R-:W-:Y:S01]  /*a970*/  FFMA R32, R81.reuse, R115, R32 ;  /* 0x0000007351207223 */ /* 0x040fe20000000020 */
[----:B------:R-:W-:Y:S01]  /*a980*/  FMUL R36, R78, R43 ;  /* 0x0000002b4e247220 */ /* 0x000fe20000400000 */
[C---:B------:R-:W-:Y:S01]  /*a990*/  FFMA R33, R81.reuse, R114, R33 ;  /* 0x0000007251217223 */ /* 0x040fe20000000021 */
[C---:B------:R-:W-:Y:S01]  /*a9a0*/  FFMA R34, R81.reuse, R117, R34 ;  /* 0x0000007551227223 */ /* 0x040fe20000000022 */
[--C-:B------:R-:W-:Y:S01]  /*a9b0*/  HADD2.F32 R120, -RZ, R158.reuse.H0_H0 ;  /* 0x2000009eff787230 */ /* 0x100fe20000004100 */
[----:B------:R-:W-:Y:S01]  /*a9c0*/  F2FP.SATFINITE.E4M3.F32.PACK_AB_MERGE_C R32, R32, R31, RZ ;  /* 0x0000001f2020723e */ /* 0x000fe200048070ff */
[C---:B------:R-:W-:Y:S01]  /*a9d0*/  FFMA R35, R81.reuse, R116, R35 ;  /* 0x0000007451237223 */ /* 0x040fe20000000023 */
[----:B------:R-:W-:Y:S02]  /*a9e0*/  HADD2.F32 R123, -RZ, R158.H1_H1 ;  /* 0x3000009eff7b7230 */ /* 0x000fe40000004100 */
[----:B------:R-:W-:Y:S01]  /*a9f0*/  FMUL R39, R78, R46 ;  /* 0x0000002e4e277220 */ /* 0x000fe20000400000 */
[----:B------:R-:W-:Y:S01]  /*aa00*/  F2FP.SATFINITE.E4M3.F32.PACK_AB_MERGE_C R32, R30, R29, R32 ;  /* 0x0000001d1e20723e */ /* 0x000fe20004807020 */
[C---:B------:R-:W-:Y:S01]  /*aa10*/  FFMA R36, R81.reuse, R119, R36 ;  /* 0x0000007751247223 */ /* 0x040fe20000000024 */
[C---:B------:R-:W-:Y:S01]  /*aa20*/  FMUL R40, R78.reuse, R47 ;  /* 0x0000002f4e287220 */ /* 0x040fe20000400000 */
[C---:B------:R-:W-:Y:S01]  /*aa30*/  FFMA R37, R81.reuse, R118, R37 ;  /* 0x0000007651257223 */ /* 0x040fe20000000025 */
[C---:B------:R-:W-:Y:S01]  /*aa40*/  FFMA R38, R81.reuse, R121, R38 ;  /* 0x0000007951267223 */ /* 0x040fe20000000026 */
[C---:B------:R-:W-:Y:S01]  /*aa50*/  FMUL R42, R78.reuse, R49 ;  /* 0x000000314e2a7220 */ /* 0x040fe20000400000 */
        /* <DEDUP_REMOVED lines=8> */
[C---:B------:R-:W-:Y:S01]  /*aae0*/  FMUL R57, R78.reuse, R64 ;  /* 0x000000404e397220 */ /* 0x040fe20000400000 */
[----:B------:R-:W-:Y:S01]  /*aaf0*/  FFMA R42, R81, R125, R42 ;  /* 0x0000007d512a7223 */ /* 0x000fe2000000002a */
[C---:B------:R-:W-:Y:S01]  /*ab00*/  FMUL R46, R78.reuse, R53 ;  /* 0x000000354e2e7220 */ /* 0x040fe20000400000 */
[--C-:B------:R-:W-:Y:S01]  /*ab10*/  HADD2.F32 R128, -RZ, R160.reuse.H0_H0 ;  /* 0x200000a0ff807230 */ /* 0x100fe20000004100 */
[----:B------:R-:W-:Y:S01]  /*ab20*/  F2FP.SATFINITE.E4M3.F32.PACK_AB_MERGE_C R64, R5, R4, R86 ;  /* 0x000000040540723e */ /* 0x000fe20004807056 */
[C---:B------:R-:W-:Y:S01]  /*ab30*/  FMUL R51, R78.reuse, R58 ;  /* 0x0000003a4e337220 */ /* 0x040fe20000400000 */
[C---:B------:R-:W-:Y:S01]  /*ab40*/  FMUL R53, R78.reuse, R60 ;  /* 0x0000003c4e357220 */ /* 0x040fe20000400000 */
[C---:B------:R-:W-:Y:S01]  /*ab50*/  FFMA R43, R81.reuse, R124, R43 ;  /* 0x0000007c512b7223 */ /* 0x040fe2000000002b */
[----:B------:R-:W-:Y:S02]  /*ab60*/  HADD2.F32 R131, -RZ, R160.H1_H1 ;  /* 0x300000a0ff837230 */ /* 0x000fe40000004100 */
[C---:B------:R-:W-:Y:S01]  /*ab70*/  FMUL R47, R78.reuse, R54 ;  /* 0x000000364e2f7220 */ /* 0x040fe20000400000 */
[C---:B------:R-:W-:Y:S01]  /*ab80*/  FMUL R58, R78.reuse, R65 ;  /* 0x000000414e3a7220 */ /* 0x040fe20000400000 */
[----:B------:R-:W-:Y:S01]  /*ab90*/  FMUL R60, R78, R67 ;  /* 0x000000434e3c7220 */ /* 0x000fe20000400000 */
[----:B------:R-:W-:Y:S01]  /*aba0*/  F2FP.SATFINITE.E4M3.F32.PACK_AB_MERGE_C R5, R20, R11, RZ ;  /* 0x0000000b1405723e */ /* 0x000fe200048070ff */
[----:B------:R-:W-:Y:S01]  /*abb0*/  FFMA R44, R81, R127, R44 ;  /* 0x0000007f512c7223 */ /* 0x000fe2000000002c */
[C---:B------:R-:W-:Y:S01]  /*abc0*/  FMUL R48, R78.reuse, R55 ;  /* 0x000000374e307220 */ /* 0x040fe20000400000 */
[----:B------:R-:W-:Y:S01]  /*abd0*/  F2FP.SATFINITE.E4M3.F32.PACK_AB_MERGE_C R65, R9, R8, R138 ;  /* 0x000000080941723e */ /* 0x000fe2000480708a */
[----:B------:R-:W-:Y:S01]  /*abe0*/  FFMA R45, R81, R126, R45 ;  /* 0x0000007e512d7223 */ /* 0x000fe2000000002d */
[----:B------:R-:W-:Y:S01]  /*abf0*/  F2FP.SATFINITE.E4M3.F32.PACK_AB_MERGE_C R67, R17, R16, R18 ;  /* 0x000000101143723e */ /* 0x000fe20004807012 */
[----:B------:R-:W-:Y:S01]  /*ac00*/  FMUL R49, R78, R56 ;  /* 0x000000384e317220 */ /* 0x000fe20000400000 */
[C---:B------:R-:W-:Y:S01]  /*ac10*/  FFMA R46, R81.reuse, R129, R46 ;  /* 0x00000081512e7223 */ /* 0x040fe2000000002e */
[--C-:B------:R-:W-:Y:S02]  /*ac20*/  HADD2.F32 R132, -RZ, R161.reuse.H0_H0 ;  /* 0x200000a1ff847230 */ /* 0x100fe40000004100 */
[C---:B------:R-:W-:Y:S01]  /*ac30*/  FFMA R47, R81.reuse, R128, R47 ;  /* 0x00000080512f7223 */ /* 0x040fe2000000002f */
[----:B------:R1:W-:Y:S01]  /*ac40*/  STS.128 [R172+UR49+0xa200], R64 ;  /* 0x00a20040ac007988 */ /* 0x0003e20008000c31 */
[----:B------:R-:W-:Y:S01]  /*ac50*/  HADD2.F32 R135, -RZ, R161.H1_H1 ;  /* 0x300000a1ff877230 */ /* 0x000fe20000004100 */
[----:B------:R-:W-:Y:S01]  /*ac60*/  F2FP.SATFINITE.E4M3.F32.PACK_AB_MERGE_C R5, R10, R7, R5 ;  /* 0x000000070a05723e */ /* 0x000fe20004807005 */
[C---:B------:R-:W-:Y:S01]  /*ac70*/  FFMA R48, R81.reuse, R131, R48 ;  /* 0x0000008351307223 */ /* 0x040fe20000000030 */
[----:B------:R-:W-:Y:S01]  /*ac80*/  F2FP.SATFINITE.E4M3.F32.PACK_AB_MERGE_C R7, R28, R27, RZ ;  /* 0x0000001b1c07723e */ /* 0x000fe200048070ff */
        /* <DEDUP_REMOVED lines=8> */
[----:B------:R-:W-:Y:S01]  /*ad10*/  FMUL R56, R78, R63 ;  /* 0x0000003f4e387220 */ /* 0x000fe20000400000 */
[----:B------:R-:W-:Y:S01]  /*ad20*/  F2FP.SATFINITE.E4M3.F32.PACK_AB_MERGE_C R4, R2, R0, R3 ;  /* 0x000000000204723e */ /* 0x000fe20004807003 */
[C---:B------:R-:W-:Y:S01]  /*ad30*/  FFMA R53, R81.reuse, R134, R53 ;  /* 0x0000008651357223 */ /* 0x040fe20000000035 */
[----:B------:R-:W-:Y:S01]  /*ad40*/  F2FP.SATFINITE.E4M3.F32.PACK_AB_MERGE_C R7, R26, R25, R7 ;  /* 0x000000191a07723e */ /* 0x000fe20004807007 */
[C---:B------:R-:W-:Y:S01]  /*ad50*/  FFMA R54, R81.reuse, R137, R54 ;  /* 0x0000008951367223 */ /* 0x040fe20000000036 */
[--C-:B------:R-:W-:Y:S02]  /*ad60*/  HADD2.F32 R84, -RZ, R163.reuse.H0_H0 ;  /* 0x200000a3ff547230 */ /* 0x100fe40000004100 */
[C---:B------:R-:W-:Y:S01]  /*ad70*/  FFMA R55, R81.reuse, R136, R55 ;  /* 0x0000008851377223 */ /* 0x040fe20000000037 */
[----:B------:R-:W-:Y:S01]  /*ad80*/  HADD2.F32 R85, -RZ, R163.H1_H1 ;  /* 0x300000a3ff557230 */ /* 0x000fe20000004100 */
[----:B------:R1:W-:Y:S01]  /*ad90*/  STS.128 [R192+0xa010], R4 ;  /* 0x00a01004c0007388 */ /* 0x0003e20000000c00 */
[----:B------:R-:W-:Y:S01]  /*ada0*/  F2FP.SATFINITE.E4M3.F32.PACK_AB_MERGE_C R35, R36, R35, RZ ;  /* 0x000000232423723e */ /* 0x000fe200048070ff */
[C---:B------:R-:W-:Y:S01]  /*adb0*/  FFMA R56, R81.reuse, R139, R56 ;  /* 0x0000008b51387223 */ /* 0x040fe20000000038 */
[----:B------:R-:W-:Y:S01]  /*adc0*/  F2FP.SATFINITE.E4M3.F32.PACK_AB_MERGE_C R39, R40, R39, RZ ;  /* 0x000000272827723e */ /* 0x000fe200048070ff */
[C---:B------:R-:W-:Y:S01]  /*add0*/  FFMA R57, R81.reuse, R82, R57 ;  /* 0x0000005251397223 */ /* 0x040fe20000000039 */
[----:B------:R-:W-:Y:S01]  /*ade0*/  F2FP.SATFINITE.E4M3.F32.PACK_AB_MERGE_C R43, R44, R43, RZ ;  /* 0x0000002b2c2b723e */ /* 0x000fe200048070ff */
[C---:B------:R-:W-:Y:S01]  /*adf0*/  FFMA R58, R81.reuse, R83, R58 ;  /* 0x00000053513a7223 */ /* 0x040fe2000000003a */
[C---:B------:R-:W-:Y:S01]  /*ae00*/  FFMA R59, R81.reuse, R84, R59 ;  /* 0x00000054513b7223 */ /* 0x040fe2000000003b */
[----:B------:R-:W-:Y:S01]  /*ae10*/  F2FP.SATFINITE.E4M3.F32.PACK_AB_MERGE_C R33, R34, R33, R35 ;  /* 0x000000212221723e */ /* 0x000fe20004807023 */
        /* <DEDUP_REMOVED lines=11> */
[----:B------:R-:W-:Y:S05]  /*aed0*/  F2FP.SATFINITE.E4M3.F32.PACK_AB_MERGE_C R51, R58, R57, R59 ;  /* 0x000000393a33723e */ /* 0x000fea000480703b */
        /* <DEDUP_REMOVED lines=18> */
.L_x_127:
[----:B------:R-:W-:Y:S05]  /*b000*/  BSYNC.RECONVERGENT B0 ;  /* 0x0000000000007941 */ /* 0x000fea0003800200 */
.L_x_126:
[----:B------:R-:W-:Y:S01]  /*b010*/  BAR.SYNC.DEFER_BLOCKING 0x1, 0x80 ;  /* 0x0042000000007b1d */ /* 0x000fe20000010000 */
[----:B------:R-:W-:Y:S01]  /*b020*/  ISETP.NE.AND P2, PT, R190, RZ, PT ;  /* 0x000000ffbe00720c */ /* 0x000fe20003f45270 */
[----:B------:R-:W-:Y:S01]  /*b030*/  IMAD.IADD R20, R75, 0x1, R147 ;  /* 0x000000014b147824 */ /* 0x000fe200078e0293 */
[----:B------:R-:W-:Y:S01]  /*b040*/  ISETP.NE.AND P0, PT, R191, 0x2, PT ;  /* 0x00000002bf00780c */ /* 0x000fe20003f05270 */
[----:B------:R-:W-:Y:S01]  /*b050*/  IMAD.IADD R21, R77, 0x1, R170 ;  /* 0x000000014d157824 */ /* 0x000fe200078e02aa */
[----:B------:R-:W-:Y:S02]  /*b060*/  ISETP.NE.AND P1, PT, R76, 0x2, PT ;  /* 0x000000024c00780c */ /* 0x000fe40003f25270 */
[----:B------:R-:W-:Y:S02]  /*b070*/  SEL R3, RZ, 0x1, P0 ;  /* 0x00000001ff037807 */ /* 0x000fe40000000000 */
[----:B------:R-:W-:Y:S02]  /*b080*/  SEL R0, RZ, 0x1, P1 ;  /* 0x00000001ff007807 */ /* 0x000fe40000800000 */
[----:B------:R-:W-:Y:S02]  /*b090*/  LOP3.LUT R182, R182, R3, RZ, 0x3c, !PT ;  /* 0x00000003b6b67212 */ /* 0x000fe400078e3cff */
[----:B------:R-:W-:Y:S02]  /*b0a0*/  LOP3.LUT R183, R183, R0, RZ, 0x3c, !PT ;  /* 0x00000000b7b77212 */ /* 0x000fe400078e3cff */
[----:B------:R-:W-:Y:S02]  /*b0b0*/  @P2 R2UR UR36, R179 ;  /* 0x00000000b32422ca */ /* 0x000fe400000e0000 */
[----:B------:R-:W-:Y:S02]  /*b0c0*/  SEL R191, R191, RZ, P0 ;  /* 0x000000ffbfbf7207 */ /* 0x000fe40000000000 */
[----:B------:R-:W-:Y:S01]  /*b0d0*/  SEL R76, R76, RZ, P1 ;  /* 0x000000ff4c4c7207 */ /* 0x000fe20000800000 */
[----:B------:R-:W-:Y:S10]  /*b0e0*/  @P2 BRA `(.L_x_128) ;  /* 0xffffff9800d82947 */ /* 0x000ff4000383ffff */
[----:B------:R-:W-:Y:S05]  /*b0f0*/  EXIT ;  /* 0x000000000000794d */ /* 0x000fea0003800000 */
.L_x_19:
[----:B--2---:R2:W1:Y:S02]  /*b100*/  SYNCS.PHASECHK.TRANS64.TRYWAIT P0, [R3+URZ+0x110], R2 ;  /* 0x00011002030075a7 */ /* 0x00446400080011ff */
[----:B-1----:R-:W-:Y:S05]  /*b110*/  @!P0 NANOSLEEP.SYNCS 0x989680 ;  /* 0x009896800000895d */ /* 0x002fea0003900000 */
[----:B------:R-:W1:Y:S02]  /*b120*/  @!P0 SYNCS.PHASECHK.TRANS64 P0, [R3+URZ+0x110], R2 ;  /* 0x00011002030085a7 */ /* 0x000e6400080010ff */
[----:B-1----:R-:W-:Y:S05]  /*b130*/  @!P0 BRA `(.L_x_19) ;  /* 0xfffffffc00f08947 */ /* 0x002fea000383ffff */
[----:B------:R-:W-:Y:S05]  /*b140*/  BRA `(.L_x_129) ;  /* 0xffffff64002c7947 */ /* 0x000fea000383ffff */
.L_x_22:
[----:B-1----:R-:W-:-:S07]  /*b150*/  MOV R2, UR33 ;  /* 0x0000002100027c02 */ /* 0x002fce0008000f00 */
.L_x_130:
[----:B-1----:R1:W2:Y:S02]  /*b160*/  SYNCS.PHASECHK.TRANS64.TRYWAIT P0, [R2+URZ+0x38], R5 ;  /* 0x00003805020075a7 */ /* 0x0022a400080011ff */
[----:B--2---:R-:W-:Y:S05]  /*b170*/  @!P0 NANOSLEEP.SYNCS 0x989680 ;  /* 0x009896800000895d */ /* 0x004fea0003900000 */
[----:B------:R-:W2:Y:S02]  /*b180*/  @!P0 SYNCS.PHASECHK.TRANS64 P0, [R2+URZ+0x38], R5 ;  /* 0x00003805020085a7 */ /* 0x000ea400080010ff */
[----:B--2---:R-:W-:Y:S05]  /*b190*/  @!P0 BRA `(.L_x_130) ;  /* 0xfffffffc00f08947 */ /* 0x004fea000383ffff */
[----:B------:R-:W-:Y:S05]  /*b1a0*/  BRA `(.L_x_21) ;  /* 0xffffff64007c7947 */ /* 0x000fea000383ffff */
.L_x_28:
[----:B-1----:R-:W-:-:S07]  /*b1b0*/  MOV R2, UR17 ;  /* 0x0000001100027c02 */ /* 0x002fce0008000f00 */
.L_x_131:
[----:B-1----:R1:W2:Y:S02]  /*b1c0*/  SYNCS.PHASECHK.TRANS64.TRYWAIT P0, [R2+URZ+0x38], R5 ;  /* 0x00003805020075a7 */ /* 0x0022a400080011ff */
[----:B--2---:R-:W-:Y:S05]  /*b1d0*/  @!P0 NANOSLEEP.SYNCS 0x989680 ;  /* 0x009896800000895d */ /* 0x004fea0003900000 */
[----:B------:R-:W2:Y:S02]  /*b1e0*/  @!P0 SYNCS.PHASECHK.TRANS64 P0, [R2+URZ+0x38], R5 ;  /* 0x00003805020085a7 */ /* 0x000ea400080010ff */
[----:B--2---:R-:W-:Y:S05]  /*b1f0*/  @!P0 BRA `(.L_x_131) ;  /* 0xfffffffc00f08947 */ /* 0x004fea000383ffff */
[----:B------:R-:W-:Y:S05]  /*b200*/  BRA `(.L_x_27) ;  /* 0xffffff6800247947 */ /* 0x000fea000383ffff */
.L_x_32:
[----:B-1----:R1:W2:Y:S02]  /*b210*/  SYNCS.PHASECHK.TRANS64.TRYWAIT P0, [R2+URZ+0xc0], R3 ;  /* 0x0000c003020075a7 */ /* 0x0022a400080011ff */
[----:B--2---:R-:W-:Y:S05]  /*b220*/  @!P0 NANOSLEEP.SYNCS 0x989680 ;  /* 0x009896800000895d */ /* 0x004fea0003900000 */
[----:B------:R-:W2:Y:S02]  /*b230*/  @!P0 SYNCS.PHASECHK.TRANS64 P0, [R2+URZ+0xc0], R3 ;  /* 0x0000c003020085a7 */ /* 0x000ea400080010ff */
[----:B--2---:R-:W-:Y:S05]  /*b240*/  @!P0 BRA `(.L_x_32) ;  /* 0xfffffffc00f08947 */ /* 0x004fea000383ffff */
[----:B------:R-:W-:Y:S05]  /*b250*/  BRA `(.L_x_132) ;  /* 0xffffff6800b47947 */ /* 0x000fea000383ffff */
.L_x_36:
[----:B----4-:R-:W-:-:S07]  /*b260*/  MOV R0, UR5 ;  /* 0x0000000500007c02 */ /* 0x010fce0008000f00 */
.L_x_133:
[----:B-1----:R1:W2:Y:S02]  /*b270*/  SYNCS.PHASECHK.TRANS64.TRYWAIT P0, [R0+URZ], R3 ;  /* 0x00000003000075a7 */ /* 0x0022a400080011ff */
[----:B--2---:R-:W-:Y:S05]  /*b280*/  @!P0 NANOSLEEP.SYNCS 0x989680 ;  /* 0x009896800000895d */ /* 0x004fea0003900000 */
[----:B------:R-:W2:Y:S02]  /*b290*/  @!P0 SYNCS.PHASECHK.TRANS64 P0, [R0+URZ], R3 ;  /* 0x00000003000085a7 */ /* 0x000ea400080010ff */
[----:B--2---:R-:W-:Y:S05]  /*b2a0*/  @!P0 BRA `(.L_x_133) ;  /* 0xfffffffc00f08947 */ /* 0x004fea000383ffff */
[----:B------:R-:W-:Y:S05]  /*b2b0*/  BRA `(.L_x_134) ;  /* 0xffffff7000247947 */ /* 0x000fea000383ffff */
.L_x_37:
[----:B----4-:R-:W-:-:S07]  /*b2c0*/  MOV R0, UR5 ;  /* 0x0000000500007c02 */ /* 0x010fce0008000f00 */
.L_x_135:
[----:B-1----:R1:W2:Y:S02]  /*b2d0*/  SYNCS.PHASECHK.TRANS64.TRYWAIT P0, [R0+URZ], R3 ;  /* 0x00000003000075a7 */ /* 0x0022a400080011ff */
[----:B--2---:R-:W-:Y:S05]  /*b2e0*/  @!P0 NANOSLEEP.SYNCS 0x989680 ;  /* 0x009896800000895d */ /* 0x004fea0003900000 */
[----:B------:R-:W2:Y:S02]  /*b2f0*/  @!P0 SYNCS.PHASECHK.TRANS64 P0, [R0+URZ], R3 ;  /* 0x00000003000085a7 */ /* 0x000ea400080010ff */
[----:B--2---:R-:W-:Y:S05]  /*b300*/  @!P0 BRA `(.L_x_135) ;  /* 0xfffffffc00f08947 */ /* 0x004fea000383ffff */
[----:B------:R-:W-:Y:S05]  /*b310*/  BRA `(.L_x_136) ;  /* 0xffffff7000307947 */ /* 0x000fea000383ffff */
.L_x_38:
[----:B----4-:R-:W-:-:S07]  /*b320*/  MOV R0, UR5 ;  /* 0x0000000500007c02 */ /* 0x010fce0008000f00 */
.L_x_137:
[----:B-1----:R1:W2:Y:S02]  /*b330*/  SYNCS.PHASECHK.TRANS64.TRYWAIT P0, [R0+URZ], R3 ;  /* 0x00000003000075a7 */ /* 0x0022a400080011ff */
[----:B--2---:R-:W-:Y:S05]  /*b340*/  @!P0 NANOSLEEP.SYNCS 0x989680 ;  /* 0x009896800000895d */ /* 0x004fea0003900000 */
[----:B------:R-:W2:Y:S02]  /*b350*/  @!P0 SYNCS.PHASECHK.TRANS64 P0, [R0+URZ], R3 ;  /* 0x00000003000085a7 */ /* 0x000ea400080010ff */
[----:B--2---:R-:W-:Y:S05]  /*b360*/  @!P0 BRA `(.L_x_137) ;  /* 0xfffffffc00f08947 */ /* 0x004fea000383ffff */
[----:B------:R-:W-:Y:S05]  /*b370*/  BRA `(.L_x_138) ;  /* 0xffffff70003c7947 */ /* 0x000fea000383ffff */
.L_x_39:
[----:B----4-:R-:W-:-:S07]  /*b380*/  MOV R0, UR5 ;  /* 0x0000000500007c02 */ /* 0x010fce0008000f00 */
.L_x_139:
[----:B-1----:R1:W2:Y:S02]  /*b390*/  SYNCS.PHASECHK.TRANS64.TRYWAIT P0, [R0+URZ], R3 ;  /* 0x00000003000075a7 */ /* 0x0022a400080011ff */
[----:B--2---:R-:W-:Y:S05]  /*b3a0*/  @!P0 NANOSLEEP.SYNCS 0x989680 ;  /* 0x009896800000895d */ /* 0x004fea0003900000 */
[----:B------:R-:W2:Y:S02]  /*b3b0*/  @!P0 SYNCS.PHASECHK.TRANS64 P0, [R0+URZ], R3 ;  /* 0x00000003000085a7 */ /* 0x000ea400080010ff */
[----:B--2---:R-:W-:Y:S05]  /*b3c0*/  @!P0 BRA `(.L_x_139) ;  /* 0xfffffffc00f08947 */ /* 0x004fea000383ffff */
[----:B------:R-:W-:Y:S05]  /*b3d0*/  BRA `(.L_x_140) ;  /* 0xffffff7000487947 */ /* 0x000fea000383ffff */
.L_x_40:
[----:B----4-:R-:W-:-:S07]  /*b3e0*/  MOV R0, UR5 ;  /* 0x0000000500007c02 */ /* 0x010fce0008000f00 */
.L_x_141:
[----:B-1----:R1:W2:Y:S02]  /*b3f0*/  SYNCS.PHASECHK.TRANS64.TRYWAIT P0, [R0+URZ], R3 ;  /* 0x00000003000075a7 */ /* 0x0022a400080011ff */
[----:B--2---:R-:W-:Y:S05]  /*b400*/  @!P0 NANOSLEEP.SYNCS 0x989680 ;  /* 0x009896800000895d */ /* 0x004fea0003900000 */
[----:B------:R-:W2:Y:S02]  /*b410*/  @!P0 SYNCS.PHASECHK.TRANS64 P0, [R0+URZ], R3 ;  /* 0x00000003000085a7 */ /* 0x000ea400080010ff */
[----:B--2---:R-:W-:Y:S05]  /*b420*/  @!P0 BRA `(.L_x_141) ;  /* 0xfffffffc00f08947 */ /* 0x004fea000383ffff */
[----:B------:R-:W-:Y:S05]  /*b430*/  BRA `(.L_x_142) ;  /* 0xffffff7000547947 */ /* 0x000fea000383ffff */
.L_x_41:
[----:B----4-:R-:W-:-:S07]  /*b440*/  MOV R0, UR5 ;  /* 0x0000000500007c02 */ /* 0x010fce0008000f00 */
.L_x_143:
[----:B-1----:R1:W2:Y:S02]  /*b450*/  SYNCS.PHASECHK.TRANS64.TRYWAIT P0, [R0+URZ], R3 ;  /* 0x00000003000075a7 */ /* 0x0022a400080011ff */
[----:B--2---:R-:W-:Y:S05]  /*b460*/  @!P0 NANOSLEEP.SYNCS 0x989680 ;  /* 0x009896800000895d */ /* 0x004fea0003900000 */
[----:B------:R-:W2:Y:S02]  /*b470*/  @!P0 SYNCS.PHASECHK.TRANS64 P0, [R0+URZ], R3 ;  /* 0x00000003000085a7 */ /* 0x000ea400080010ff */
[----:B--2---:R-:W-:Y:S05]  /*b480*/  @!P0 BRA `(.L_x_143) ;  /* 0xfffffffc00f08947 */ /* 0x004fea000383ffff */
[----:B------:R-:W-:Y:S05]  /*b490*/  BRA `(.L_x_144) ;  /* 0xffffff7000607947 */ /* 0x000fea000383ffff */
.L_x_44:
[----:B-1----:R1:W2:Y:S02]  /*b4a0*/  SYNCS.PHASECHK.TRANS64.TRYWAIT P0, [R0+URZ+0x100], R5 ;  /* 0x00010005000075a7 */ /* 0x0022a400080011ff */
[----:B--2---:R-:W-:Y:S05]  /*b4b0*/  @!P0 NANOSLEEP.SYNCS 0x989680 ;  /* 0x009896800000895d */ /* 0x004fea0003900000 */
[----:B------:R-:W2:Y:S02]  /*b4c0*/  @!P0 SYNCS.PHASECHK.TRANS64 P0, [R0+URZ+0x100], R5 ;  /* 0x00010005000085a7 */ /* 0x000ea400080010ff */
[----:B--2---:R-:W-:Y:S05]  /*b4d0*/  @!P0 BRA `(.L_x_44) ;  /* 0xfffffffc00f08947 */ /* 0x004fea000383ffff */
[----:B------:R-:W-:Y:S05]  /*b4e0*/  BRA `(.L_x_145) ;  /* 0xffffff7000bc7947 */ /* 0x000fea000383ffff */
.L_x_45:
[----:B------:R-:W-:-:S07]  /*b4f0*/  MOV R0, UR5 ;  /* 0x0000000500007c02 */ /* 0x000fce0008000f00 */
.L_x_146:
[----:B-1----:R1:W2:Y:S02]  /*b500*/  SYNCS.PHASECHK.TRANS64.TRYWAIT P0, [R0+URZ+0xd0], R5 ;  /* 0x0000d005000075a7 */ /* 0x0022a400080011ff */
[----:B--2---:R-:W-:Y:S05]  /*b510*/  @!P0 NANOSLEEP.SYNCS 0x989680 ;  /* 0x009896800000895d */ /* 0x004fea0003900000 */
[----:B------:R-:W2:Y:S02]  /*b520*/  @!P0 SYNCS.PHASECHK.TRANS64 P0, [R0+URZ+0xd0], R5 ;  /* 0x0000d005000085a7 */ /* 0x000ea400080010ff */
[----:B--2---:R-:W-:Y:S05]  /*b530*/  @!P0 BRA `(.L_x_146) ;  /* 0xfffffffc00f08947 */ /* 0x004fea000383ffff */
[----:B------:R-:W-:Y:S05]  /*b540*/  BRA `(.L_x_147) ;  /* 0xffffff7000cc7947 */ /* 0x000fea000383ffff */
.L_x_46:
[----:B-1----:R1:W2:Y:S02]  /*b550*/  SYNCS.PHASECHK.TRANS64.TRYWAIT P1, [R0+URZ+0xc0], R5 ;  /* 0x0000c005000075a7 */ /* 0x0022a400080211ff */
[----:B--2---:R-:W-:Y:S05]  /*b560*/  @!P1 NANOSLEEP.SYNCS 0x989680 ;  /* 0x009896800000995d */ /* 0x004fea0003900000 */
[----:B------:R-:W2:Y:S02]  /*b570*/  @!P1 SYNCS.PHASECHK.TRANS64 P1, [R0+URZ+0xc0], R5 ;  /* 0x0000c005000095a7 */ /* 0x000ea400080210ff */
[----:B--2---:R-:W-:Y:S05]  /*b580*/  @!P1 BRA `(.L_x_46) ;  /* 0xfffffffc00f09947 */ /* 0x004fea000383ffff */
[----:B------:R-:W-:Y:S05]  /*b590*/  BRA `(.L_x_148) ;  /* 0xffffff7000fc7947 */ /* 0x000fea000383ffff */
.L_x_49:
[----:B------:R-:W-:-:S07]  /*b5a0*/  MOV R0, UR5 ;  /* 0x0000000500007c02 */ /* 0x000fce0008000f00 */
.L_x_149:
[----:B-1----:R1:W2:Y:S02]  /*b5b0*/  SYNCS.PHASECHK.TRANS64.TRYWAIT P0, [R0+URZ+0xd0], R3 ;  /* 0x0000d003000075a7 */ /* 0x0022a400080011ff */
[----:B--2---:R-:W-:Y:S05]  /*b5c0*/  @!P0 NANOSLEEP.SYNCS 0x989680 ;  /* 0x009896800000895d */ /* 0x004fea0003900000 */
[----:B------:R-:W2:Y:S02]  /*b5d0*/  @!P0 SYNCS.PHASECHK.TRANS64 P0, [R0+URZ+0xd0], R3 ;  /* 0x0000d003000085a7 */ /* 0x000ea400080010ff */
[----:B--2---:R-:W-:Y:S05]  /*b5e0*/  @!P0 BRA `(.L_x_149) ;  /* 0xfffffffc00f08947 */ /* 0x004fea000383ffff */
[----:B------:R-:W-:Y:S05]  /*b5f0*/  BRA `(.L_x_48) ;  /* 0xffffff7400507947 */ /* 0x000fea000383ffff */
.L_x_56:
[----:B-1----:R1:W2:Y:S02]  /*b600*/  SYNCS.PHASECHK.TRANS64.TRYWAIT P1, [R0+URZ+0xc0], R5 ;  /* 0x0000c005000075a7 */ /* 0x0022a400080211ff */
[----:B--2---:R-:W-:Y:S05]  /*b610*/  @!P1 NANOSLEEP.SYNCS 0x989680 ;  /* 0x009896800000995d */ /* 0x004fea0003900000 */
[----:B------:R-:W2:Y:S02]  /*b620*/  @!P1 SYNCS.PHASECHK.TRANS64 P1, [R0+URZ+0xc0], R5 ;  /* 0x0000c005000095a7 */ /* 0x000ea400080210ff */
[----:B--2---:R-:W-:Y:S05]  /*b630*/  @!P1 BRA `(.L_x_56) ;  /* 0xfffffffc00f09947 */ /* 0x004fea000383ffff */
[----:B------:R-:W-:Y:S05]  /*b640*/  BRA `(.L_x_150) ;  /* 0xffffff7800b07947 */ /* 0x000fea000383ffff */
.L_x_57:
[----:B------:R-:W-:-:S07]  /*b650*/  MOV R3, UR8 ;  /* 0x0000000800037c02 */ /* 0x000fce0008000f00 */
.L_x_151:
[----:B-1----:R1:W2:Y:S02]  /*b660*/  SYNCS.PHASECHK.TRANS64.TRYWAIT P0, [R3+URZ+0xf0], R0 ;  /* 0x0000f000030075a7 */ /* 0x0022a400080011ff */
[----:B--2---:R-:W-:Y:S05]  /*b670*/  @!P0 NANOSLEEP.SYNCS 0x989680 ;  /* 0x009896800000895d */ /* 0x004fea0003900000 */
[----:B------:R-:W2:Y:S02]  /*b680*/  @!P0 SYNCS.PHASECHK.TRANS64 P0, [R3+URZ+0xf0], R0 ;  /* 0x0000f000030085a7 */ /* 0x000ea400080010ff */
[----:B--2---:R-:W-:Y:S05]  /*b690*/  @!P0 BRA `(.L_x_151) ;  /* 0xfffffffc00f08947 */ /* 0x004fea000383ffff */
[----:B------:R-:W-:Y:S05]  /*b6a0*/  BRA `(.L_x_152) ;  /* 0xffffff7800e87947 */ /* 0x000fea000383ffff */
.L_x_60:
[----:B------:R-:W-:Y:S07]  /*b6b0*/  MOV R0, UR7 ;  /* 0x0000000700007c02 */ /* 0x000fee0008000f00 */
.L_x_153:
[----:B-1----:R1:W2:Y:S02]  /*b6c0*/  SYNCS.PHASECHK.TRANS64.TRYWAIT P0, [R0+URZ], R3 ;  /* 0x00000003000075a7 */ /* 0x0022a400080011ff */
[----:B--2---:R-:W-:Y:S05]  /*b6d0*/  @!P0 NANOSLEEP.SYNCS 0x989680 ;  /* 0x009896800000895d */ /* 0x004fea0003900000 */
[----:B------:R-:W2:Y:S02]  /*b6e0*/  @!P0 SYNCS.PHASECHK.TRANS64 P0, [R0+URZ], R3 ;  /* 0x00000003000085a7 */ /* 0x000ea400080010ff */
[----:B--2---:R-:W-:Y:S05]  /*b6f0*/  @!P0 BRA `(.L_x_153) ;  /* 0xfffffffc00f08947 */ /* 0x004fea000383ffff */
[----:B------:R-:W-:Y:S05]  /*b700*/  BRA `(.L_x_59) ;  /* 0xffffff7c00047947 */ /* 0x000fea000383ffff */
.L_x_63:
[----:B------:R-:W-:-:S07]  /*b710*/  MOV R0, UR5 ;  /* 0x0000000500007c02 */ /* 0x000fce0008000f00 */
.L_x_154:
[----:B--2---:R2:W3:Y:S02]  /*b720*/  SYNCS.PHASECHK.TRANS64.TRYWAIT P0, [R0+URZ], R3 ;  /* 0x00000003000075a7 */ /* 0x0044e400080011ff */
[----:B---3--:R-:W-:Y:S05]  /*b730*/  @!P0 NANOSLEEP.SYNCS 0x989680 ;  /* 0x009896800000895d */ /* 0x008fea0003900000 */
[----:B------:R-:W3:Y:S02]  /*b740*/  @!P0 SYNCS.PHASECHK.TRANS64 P0, [R0+URZ], R3 ;  /* 0x00000003000085a7 */ /* 0x000ee400080010ff */
[----:B---3--:R-:W-:Y:S05]  /*b750*/  @!P0 BRA `(.L_x_154) ;  /* 0xfffffffc00f08947 */ /* 0x008fea000383ffff */
[----:B------:R-:W-:Y:S05]  /*b760*/  BRA `(.L_x_155) ;  /* 0xffffff7c00b87947 */ /* 0x000fea000383ffff */
.L_x_64:
[----:B------:R-:W-:-:S07]  /*b770*/  MOV R0, UR7 ;  /* 0x0000000700007c02 */ /* 0x000fce0008000f00 */
.L_x_156:
[----:B--2---:R2:W3:Y:S02]  /*b780*/  SYNCS.PHASECHK.TRANS64.TRYWAIT P0, [R0+URZ], R3 ;  /* 0x00000003000075a7 */ /* 0x0044e400080011ff */
[----:B---3--:R-:W-:Y:S05]  /*b790*/  @!P0 NANOSLEEP.SYNCS 0x989680 ;  /* 0x009896800000895d */ /* 0x008fea0003900000 */
[----:B------:R-:W3:Y:S02]  /*b7a0*/  @!P0 SYNCS.PHASECHK.TRANS64 P0, [R0+URZ], R3 ;  /* 0x00000003000085a7 */ /* 0x000ee400080010ff */
[----:B---3--:R-:W-:Y:S05]  /*b7b0*/  @!P0 BRA `(.L_x_156) ;  /* 0xfffffffc00f08947 */ /* 0x008fea000383ffff */
[----:B------:R-:W-:Y:S05]  /*b7c0*/  BRA `(.L_x_157) ;  /* 0xffffff7c00c47947 */ /* 0x000fea000383ffff */
.L_x_69:
[----:B--2---:R2:W3:Y:S02]  /*b7d0*/  SYNCS.PHASECHK.TRANS64.TRYWAIT P0, [R0+URZ+0xc0], R3 ;  /* 0x0000c003000075a7 */ /* 0x0044e400080011ff */
[----:B---3--:R-:W-:Y:S05]  /*b7e0*/  @!P0 NANOSLEEP.SYNCS 0x989680 ;  /* 0x009896800000895d */ /* 0x008fea0003900000 */
[----:B------:R-:W3:Y:S02]  /*b7f0*/  @!P0 SYNCS.PHASECHK.TRANS64 P0, [R0+URZ+0xc0], R3 ;  /* 0x0000c003000085a7 */ /* 0x000ee400080010ff */
[----:B---3--:R-:W-:Y:S05]  /*b800*/  @!P0 BRA `(.L_x_69) ;  /* 0xfffffffc00f08947 */ /* 0x008fea000383ffff */
[----:B------:R-:W-:Y:S05]  /*b810*/  BRA `(.L_x_158) ;  /* 0xffffff8000d07947 */ /* 0x000fea000383ffff */
.L_x_72:
[----:B------:R-:W-:Y:S07]  /*b820*/  MOV R0, UR7 ;  /* 0x0000000700007c02 */ /* 0x000fee0008000f00 */
.L_x_159:
[----:B--2---:R2:W3:Y:S02]  /*b830*/  SYNCS.PHASECHK.TRANS64.TRYWAIT P0, [R0+URZ+0xb8], R3 ;  /* 0x0000b803000075a7 */ /* 0x0044e400080011ff */
[----:B---3--:R-:W-:Y:S05]  /*b840*/  @!P0 NANOSLEEP.SYNCS 0x989680 ;  /* 0x009896800000895d */ /* 0x008fea0003900000 */
[----:B------:R-:W3:Y:S02]  /*b850*/  @!P0 SYNCS.PHASECHK.TRANS64 P0, [R0+URZ+0xb8], R3 ;  /* 0x0000b803000085a7 */ /* 0x000ee400080010ff */
[----:B---3--:R-:W-:Y:S05]  /*b860*/  @!P0 BRA `(.L_x_159) ;  /* 0xfffffffc00f08947 */ /* 0x008fea000383ffff */
[----:B------:R-:W-:Y:S05]  /*b870*/  BRA `(.L_x_71) ;  /* 0xffffff8400b07947 */ /* 0x000fea000383ffff */
.L_x_75:
[----:B------:R-:W-:Y:S07]  /*b880*/  MOV R3, UR7 ;  /* 0x0000000700037c02 */ /* 0x000fee0008000f00 */
.L_x_160:
[----:B-1----:R1:W2:Y:S02]  /*b890*/  SYNCS.PHASECHK.TRANS64.TRYWAIT P0, [R3+URZ+0x90], R12 ;  /* 0x0000900c030075a7 */ /* 0x0022a400080011ff */
[----:B--2---:R-:W-:Y:S05]  /*b8a0*/  @!P0 NANOSLEEP.SYNCS 0x989680 ;  /* 0x009896800000895d */ /* 0x004fea0003900000 */
[----:B------:R-:W2:Y:S02]  /*b8b0*/  @!P0 SYNCS.PHASECHK.TRANS64 P0, [R3+URZ+0x90], R12 ;  /* 0x0000900c030085a7 */ /* 0x000ea400080010ff */
[----:B--2---:R-:W-:Y:S05]  /*b8c0*/  @!P0 BRA `(.L_x_160) ;  /* 0xfffffffc00f08947 */ /* 0x004fea000383ffff */
[----:B------:R-:W-:Y:S05]  /*b8d0*/  BRA `(.L_x_161) ;  /* 0xffffff8800287947 */ /* 0x000fea000383ffff */
.L_x_76:
[----:B-1----:R-:W-:Y:S07]  /*b8e0*/  MOV R3, UR7 ;  /* 0x0000000700037c02 */ /* 0x002fee0008000f00 */
.L_x_162:
[----:B-1----:R1:W2:Y:S02]  /*b8f0*/  SYNCS.PHASECHK.TRANS64.TRYWAIT P0, [R3+URZ+0x98], R12 ;  /* 0x0000980c030075a7 */ /* 0x0022a400080011ff */
[----:B--2---:R-:W-:Y:S05]  /*b900*/  @!P0 NANOSLEEP.SYNCS 0x989680 ;  /* 0x009896800000895d */ /* 0x004fea0003900000 */
[----:B------:R-:W2:Y:S02]  /*b910*/  @!P0 SYNCS.PHASECHK.TRANS64 P0, [R3+URZ+0x98], R12 ;  /* 0x0000980c030085a7 */ /* 0x000ea400080010ff */
[----:B--2---:R-:W-:Y:S05]  /*b920*/  @!P0 BRA `(.L_x_162) ;  /* 0xfffffffc00f08947 */ /* 0x004fea000383ffff */
[----:B------:R-:W-:Y:S05]  /*b930*/  BRA `(.L_x_163) ;  /* 0xffffff8800647947 */ /* 0x000fea000383ffff */
.L_x_77:
[----:B-1----:R-:W-:Y:S07]  /*b940*/  MOV R3, UR7 ;  /* 0x0000000700037c02 */ /* 0x002fee0008000f00 */
.L_x_164:
[----:B-1----:R1:W2:Y:S02]  /*b950*/  SYNCS.PHASECHK.TRANS64.TRYWAIT P0, [R3+URZ+0xa0], R12 ;  /* 0x0000a00c030075a7 */ /* 0x0022a400080011ff */
[----:B--2---:R-:W-:Y:S05]  /*b960*/  @!P0 NANOSLEEP.SYNCS 0x989680 ;  /* 0x009896800000895d */ /* 0x004fea0003900000 */
[----:B------:R-:W2:Y:S02]  /*b970*/  @!P0 SYNCS.PHASECHK.TRANS64 P0, [R3+URZ+0xa0], R12 ;  /* 0x0000a00c030085a7 */ /* 0x000ea400080010ff */
[----:B--2---:R-:W-:Y:S05]  /*b980*/  @!P0 BRA `(.L_x_164) ;  /* 0xfffffffc00f08947 */ /* 0x004fea000383ffff */
[----:B------:R-:W-:Y:S05]  /*b990*/  BRA `(.L_x_165) ;  /* 0xffffff8800ac7947 */ /* 0x000fea000383ffff */
.L_x_78:
[----:B------:R-:W-:Y:S07]  /*b9a0*/  MOV R3, UR7 ;  /* 0x0000000700037c02 */ /* 0x000fee0008000f00 */
.L_x_166:
[----:B-1----:R1:W2:Y:S02]  /*b9b0*/  SYNCS.PHASECHK.TRANS64.TRYWAIT P0, [R3+URZ+0xa8], R12 ;  /* 0x0000a80c030075a7 */ /* 0x0022a400080011ff */
[----:B--2---:R-:W-:Y:S05]  /*b9c0*/  @!P0 NANOSLEEP.SYNCS 0x989680 ;  /* 0x009896800000895d */ /* 0x004fea0003900000 */
[----:B------:R-:W2:Y:S02]  /*b9d0*/  @!P0 SYNCS.PHASECHK.TRANS64 P0, [R3+URZ+0xa8], R12 ;  /* 0x0000a80c030085a7 */ /* 0x000ea400080010ff */
[----:B--2---:R-:W-:Y:S05]  /*b9e0*/  @!P0 BRA `(.L_x_166) ;  /* 0xfffffffc00f08947 */ /* 0x004fea000383ffff */
[----:B------:R-:W-:Y:S05]  /*b9f0*/  BRA `(.L_x_167) ;  /* 0xffffff8c00347947 */ /* 0x000fea000383ffff */
.L_x_80:
[----:B------:R-:W-:-:S07]  /*ba00*/  MOV R0, UR7 ;  /* 0x0000000700007c02 */ /* 0x000fce0008000f00 */
.L_x_168:
[----:B-1----:R1:W3:Y:S02]  /*ba10*/  SYNCS.PHASECHK.TRANS64.TRYWAIT P0, [R0+URZ+0x90], R3 ;  /* 0x00009003000075a7 */ /* 0x0022e400080011ff */
[----:B---3--:R-:W-:Y:S05]  /*ba20*/  @!P0 NANOSLEEP.SYNCS 0x989680 ;  /* 0x009896800000895d */ /* 0x008fea0003900000 */
[----:B------:R-:W3:Y:S02]  /*ba30*/  @!P0 SYNCS.PHASECHK.TRANS64 P0, [R0+URZ+0x90], R3 ;  /* 0x00009003000085a7 */ /* 0x000ee400080010ff */
[----:B---3--:R-:W-:Y:S05]  /*ba40*/  @!P0 BRA `(.L_x_168) ;  /* 0xfffffffc00f08947 */ /* 0x008fea000383ffff */
[----:B------:R-:W-:Y:S05]  /*ba50*/  BRA `(.L_x_169) ;  /* 0xffffff8c00a47947 */ /* 0x000fea000383ffff */
.L_x_81:
[----:B-1----:R-:W-:-:S07]  /*ba60*/  MOV R0, UR7 ;  /* 0x0000000700007c02 */ /* 0x002fce0008000f00 */
.L_x_170:
[----:B-1----:R1:W3:Y:S02]  /*ba70*/  SYNCS.PHASECHK.TRANS64.TRYWAIT P0, [R0+URZ+0x98], R3 ;  /* 0x00009803000075a7 */ /* 0x0022e400080011ff */
[----:B---3--:R-:W-:Y:S05]  /*ba80*/  @!P0 NANOSLEEP.SYNCS 0x989680 ;  /* 0x009896800000895d */ /* 0x008fea0003900000 */
[----:B------:R-:W3:Y:S02]  /*ba90*/  @!P0 SYNCS.PHASECHK.TRANS64 P0, [R0+URZ+0x98], R3 ;  /* 0x00009803000085a7 */ /* 0x000ee400080010ff */
[----:B---3--:R-:W-:Y:S05]  /*baa0*/  @!P0 BRA `(.L_x_170) ;  /* 0xfffffffc00f08947 */ /* 0x008fea000383ffff */
[----:B------:R-:W-:Y:S05]  /*bab0*/  BRA `(.L_x_171) ;  /* 0xffffff8c00947947 */ /* 0x000fea000383ffff */
.L_x_82:
[----:B-1----:R-:W-:-:S07]  /*bac0*/  MOV R0, UR7 ;  /* 0x0000000700007c02 */ /* 0x002fce0008000f00 */
.L_x_172:
[----:B-1----:R1:W3:Y:S02]  /*bad0*/  SYNCS.PHASECHK.TRANS64.TRYWAIT P0, [R0+URZ+0xa0], R3 ;  /* 0x0000a003000075a7 */ /* 0x0022e400080011ff */
[----:B---3--:R-:W-:Y:S05]  /*bae0*/  @!P0 NANOSLEEP.SYNCS 0x989680 ;  /* 0x009896800000895d */ /* 0x008fea0003900000 */
[----:B------:R-:W3:Y:S02]  /*baf0*/  @!P0 SYNCS.PHASECHK.TRANS64 P0, [R0+URZ+0xa0], R3 ;  /* 0x0000a003000085a7 */ /* 0x000ee400080010ff */
[----:B---3--:R-:W-:Y:S05]  /*bb00*/  @!P0 BRA `(.L_x_172) ;  /* 0xfffffffc00f08947 */ /* 0x008fea000383ffff */
[----:B------:R-:W-:Y:S05]  /*bb10*/  BRA `(.L_x_173) ;  /* 0xffffff8c00847947 */ /* 0x000fea000383ffff */
.L_x_84:
[----:B--2---:R2:W4:Y:S02]  /*bb20*/  SYNCS.PHASECHK.TRANS64.TRYWAIT P0, [R0+URZ+0xc0], R3 ;  /* 0x0000c003000075a7 */ /* 0x00452400080011ff */
[----:B----4-:R-:W-:Y:S05]  /*bb30*/  @!P0 NANOSLEEP.SYNCS 0x989680 ;  /* 0x009896800000895d */ /* 0x010fea0003900000 */
[----:B------:R-:W4:Y:S02]  /*bb40*/  @!P0 SYNCS.PHASECHK.TRANS64 P0, [R0+URZ+0xc0], R3 ;  /* 0x0000c003000085a7 */ /* 0x000f2400080010ff */
[----:B----4-:R-:W-:Y:S05]  /*bb50*/  @!P0 BRA `(.L_x_84) ;  /* 0xfffffffc00f08947 */ /* 0x010fea000383ffff */
[----:B------:R-:W-:Y:S05]  /*bb60*/  BRA `(.L_x_174) ;  /* 0xffffff90004c7947 */ /* 0x000fea000383ffff */
.L_x_95:
[----:B-1----:R1:W3:Y:S02]  /*bb70*/  SYNCS.PHASECHK.TRANS64.TRYWAIT P1, [R3+URZ+0x70], R0 ;  /* 0x00007000030075a7 */ /* 0x0022e400080211ff */
[----:B---3--:R-:W-:Y:S05]  /*bb80*/  @!P1 NANOSLEEP.SYNCS 0x989680 ;  /* 0x009896800000995d */ /* 0x008fea0003900000 */
[----:B------:R-:W3:Y:S02]  /*bb90*/  @!P1 SYNCS.PHASECHK.TRANS64 P1, [R3+URZ+0x70], R0 ;  /* 0x00007000030095a7 */ /* 0x000ee400080210ff */
[----:B---3--:R-:W-:Y:S05]  /*bba0*/  @!P1 BRA `(.L_x_95) ;  /* 0xfffffffc00f09947 */ /* 0x008fea000383ffff */
[----:B------:R-:W-:Y:S05]  /*bbb0*/  BRA `(.L_x_94) ;  /* 0xffffff9c00707947 */ /* 0x000fea000383ffff */
.L_x_97:
[----:B-1----:R1:W4:Y:S02]  /*bbc0*/  SYNCS.PHASECHK.TRANS64.TRYWAIT P0, [R193+URZ+0xe0], R2 ;  /* 0x0000e002c10075a7 */ /* 0x00232400080011ff */
[----:B----4-:R-:W-:Y:S05]  /*bbd0*/  @!P0 NANOSLEEP.SYNCS 0x989680 ;  /* 0x009896800000895d */ /* 0x010fea0003900000 */
[----:B------:R-:W4:Y:S02]  /*bbe0*/  @!P0 SYNCS.PHASECHK.TRANS64 P0, [R193+URZ+0xe0], R2 ;  /* 0x0000e002c10085a7 */ /* 0x000f2400080010ff */
[----:B----4-:R-:W-:Y:S05]  /*bbf0*/  @!P0 BRA `(.L_x_97) ;  /* 0xfffffffc00f08947 */ /* 0x010fea000383ffff */
[----:B------:R-:W-:Y:S05]  /*bc00*/  BRA `(.L_x_96) ;  /* 0xffffff9c00cc7947 */ /* 0x000fea000383ffff */
.L_x_106:
[----:B--2---:R2:W3:Y:S02]  /*bc10*/  SYNCS.PHASECHK.TRANS64.TRYWAIT P0, [R204+URZ+0x70], R3 ;  /* 0x00007003cc0075a7 */ /* 0x0044e400080011ff */
[----:B---3--:R-:W-:Y:S05]  /*bc20*/  @!P0 NANOSLEEP.SYNCS 0x989680 ;  /* 0x009896800000895d */ /* 0x008fea0003900000 */
[----:B------:R-:W3:Y:S02]  /*bc30*/  @!P0 SYNCS.PHASECHK.TRANS64 P0, [R204+URZ+0x70], R3 ;  /* 0x00007003cc0085a7 */ /* 0x000ee400080010ff */
[----:B---3--:R-:W-:Y:S05]  /*bc40*/  @!P0 BRA `(.L_x_106) ;  /* 0xfffffffc00f08947 */ /* 0x008fea000383ffff */
[----:B------:R-:W-:Y:S05]  /*bc50*/  BRA `(.L_x_105) ;  /* 0xffffffb000d87947 */ /* 0x000fea000383ffff */
.L_x_115:
[----:B--2---:R2:W3:Y:S02]  /*bc60*/  SYNCS.PHASECHK.TRANS64.TRYWAIT P0, [R0+URZ+0x70], R5 ;  /* 0x00007005000075a7 */ /* 0x0044e400080011ff */
[----:B---3--:R-:W-:Y:S05]  /*bc70*/  @!P0 NANOSLEEP.SYNCS 0x989680 ;  /* 0x009896800000895d */ /* 0x008fea0003900000 */
[----:B------:R-:W3:Y:S02]  /*bc80*/  @!P0 SYNCS.PHASECHK.TRANS64 P0, [R0+URZ+0x70], R5 ;  /* 0x00007005000085a7 */ /* 0x000ee400080010ff */
[----:B---3--:R-:W-:Y:S05]  /*bc90*/  @!P0 BRA `(.L_x_115) ;  /* 0xfffffffc00f08947 */ /* 0x008fea000383ffff */
[----:B------:R-:W-:Y:S05]  /*bca0*/  BRA `(.L_x_114) ;  /* 0xffffffc800307947 */ /* 0x000fea000383ffff */
.L_x_124:
[----:B--2---:R2:W3:Y:S02]  /*bcb0*/  SYNCS.PHASECHK.TRANS64.TRYWAIT P0, [R0+URZ+0x70], R3 ;  /* 0x00007003000075a7 */ /* 0x0044e400080011ff */
[----:B---3--:R-:W-:Y:S05]  /*bcc0*/  @!P0 NANOSLEEP.SYNCS 0x989680 ;  /* 0x009896800000895d */ /* 0x008fea0003900000 */
[----:B------:R-:W3:Y:S02]  /*bcd0*/  @!P0 SYNCS.PHASECHK.TRANS64 P0, [R0+URZ+0x70], R3 ;  /* 0x00007003000085a7 */ /* 0x000ee400080010ff */
[----:B---3--:R-:W-:Y:S05]  /*bce0*/  @!P0 BRA `(.L_x_124) ;  /* 0xfffffffc00f08947 */ /* 0x008fea000383ffff */
[----:B------:R-:W-:Y:S05]  /*bcf0*/  BRA `(.L_x_123) ;  /* 0xffffffdc00947947 */ /* 0x000fea000383ffff */
        .weak           $__internal_0_$__cuda_sm10x_tcgen05_guardrail_trap_col_being_dealloced_not_returned_by_alloc
        .type           $__internal_0_$__cuda_sm10x_tcgen05_guardrail_trap_col_being_dealloced_not_returned_by_alloc,@function
        .size           $__internal_0_$__cuda_sm10x_tcgen05_guardrail_trap_col_being_dealloced_not_returned_by_alloc,($__internal_1_$__cuda_sm10x_tcgen05_guardrail_trap_phase_invalid_during_alloc - $__internal_0_$__cuda_sm10x_tcgen05_guardrail_trap_col_being_dealloced_not_returned_by_alloc)
$__internal_0_$__cuda_sm10x_tcgen05_guardrail_trap_col_being_dealloced_not_returned_by_alloc:
[----:B------:R-:W-:Y:S05]  /*bd00*/  BPT.TRAP 0x1 ;  /* 0x000000040000795c */ /* 0x000fea0000300000 */
[----:B------:R-:W-:-:S04]  /*bd10*/  HFMA2 R3, -RZ, RZ, 0, 0 ;  /* 0x00000000ff037431 */ /* 0x000fc800000001ff */
[----:B------:R-:W-:Y:S05]  /*bd20*/  RET.REL.NODEC R2 `(_ZN7cutlass13device_kernelINS_4gemm6kernel13GemmUniversalIN4cute5tupleIJiiiiEEENS1_10collective13CollectiveMmaINS1_35MainloopSm100TmaUmmaWarpSpecializedILi7ELi2ELi2ENS5_IJNS4_1CILi1EEESB_SB_EEEEENS5_IJNSA_ILi128EEENSA_ILi256EEENSA_ILi64EEEEEENS_12float_e4m3_tENS5_IJlSB_lEEESI_SJ_NS4_8TiledMMAINS4_8MMA_AtomIJNS4_10MMA_TraitsINS4_19SM100_MMA_F8F6F4_SSEJSI_SI_fSE_SF_NS4_17integral_constantINS4_4UMMA5MajorELSQ_0EEESR_NSO_INSP_7ScaleInELSS_0EEEST_EEEEEENS4_6LayoutISC_NS5_IJNSA_ILi0EEESX_SX_EEEEENS5_IJNS4_10UnderscoreES10_S10_EEEEENS4_13SM90_TMA_LOADENS4_14ComposedLayoutINS4_7SwizzleILi2ELi4ELi3EEENS4_18smem_ptr_flag_bitsILi8EEENSW_INS5_IJNSA_ILi8EEESG_EEENS5_IJSG_SB_EEEEEEEvNS4_8identityES13_S1D_vS1E_EENS_8epilogue10collective18CollectiveEpilogueINS1G_23Sm100TmaWarpSpecializedILi4ELi2ELi64ELb0ELb0EEEJSH_NS5_IJNSW_ISE_SB_EENSW_ISG_SB_EEEEESI_SJ_SI_SJ_NS1G_6fusion15FusionCallbacksIS1K_NS1O_17LinearCombinationISI_fSI_fLNS_15FloatRoundStyleE2EEESH_S1N_JEEENS4_5SM1004TMEM4LOAD26SM100_TMEM_LOAD_32dp32b64xES13_S1D_NS4_39AutoVectorizingCopyWithAssumedAlignmentILi128EEENS4_14SM90_TMA_STOREES1D_S1Z_S1Z_EEEvvEEEEvNT_6ParamsE) ;  /* 0xffffff4002b47950 */ /* 0x000fea0003c3ffff */
        .weak           $__internal_1_$__cuda_sm10x_tcgen05_guardrail_trap_phase_invalid_during_alloc
        .type           $__internal_1_$__cuda_sm10x_tcgen05_guardrail_trap_phase_invalid_during_alloc,@function
        .size           $__internal_1_$__cuda_sm10x_tcgen05_guardrail_trap_phase_invalid_during_alloc,($__internal_2_$__cuda_sm10x_tcgen05_guardrail_trap_unallocated_columns_being_dealloced - $__internal_1_$__cuda_sm10x_tcgen05_guardrail_trap_phase_invalid_during_alloc)
$__internal_1_$__cuda_sm10x_tcgen05_guardrail_trap_phase_invalid_during_alloc:
[----:B------:R-:W-:Y:S05]  /*bd30*/  BPT.TRAP 0x1 ;  /* 0x000000040000795c */ /* 0x000fea0000300000 */
[----:B------:R-:W-:-:S04]  /*bd40*/  MOV R3, 0x0 ;  /* 0x0000000000037802 */ /* 0x000fc80000000f00 */
[----:B------:R-:W-:Y:S05]  /*bd50*/  RET.REL.NODEC R2 `(_ZN7cutlass13device_kernelINS_4gemm6kernel13GemmUniversalIN4cute5tupleIJiiiiEEENS1_10collective13CollectiveMmaINS1_35MainloopSm100TmaUmmaWarpSpecializedILi7ELi2ELi2ENS5_IJNS4_1CILi1EEESB_SB_EEEEENS5_IJNSA_ILi128EEENSA_ILi256EEENSA_ILi64EEEEEENS_12float_e4m3_tENS5_IJlSB_lEEESI_SJ_NS4_8TiledMMAINS4_8MMA_AtomIJNS4_10MMA_TraitsINS4_19SM100_MMA_F8F6F4_SSEJSI_SI_fSE_SF_NS4_17integral_constantINS4_4UMMA5MajorELSQ_0EEESR_NSO_INSP_7ScaleInELSS_0EEEST_EEEEEENS4_6LayoutISC_NS5_IJNSA_ILi0EEESX_SX_EEEEENS5_IJNS4_10UnderscoreES10_S10_EEEEENS4_13SM90_TMA_LOADENS4_14ComposedLayoutINS4_7SwizzleILi2ELi4ELi3EEENS4_18smem_ptr_flag_bitsILi8EEENSW_INS5_IJNSA_ILi8EEESG_EEENS5_IJSG_SB_EEEEEEEvNS4_8identityES13_S1D_vS1E_EENS_8epilogue10collective18CollectiveEpilogueINS1G_23Sm100TmaWarpSpecializedILi4ELi2ELi64ELb0ELb0EEEJSH_NS5_IJNSW_ISE_SB_EENSW_ISG_SB_EEEEESI_SJ_SI_SJ_NS1G_6fusion15FusionCallbacksIS1K_NS1O_17LinearCombinationISI_fSI_fLNS_15FloatRoundStyleE2EEESH_S1N_JEEENS4_5SM1004TMEM4LOAD26SM100_TMEM_LOAD_32dp32b64xES13_S1D_NS4_39AutoVectorizingCopyWithAssumedAlignmentILi128EEENS4_14SM90_TMA_STOREES1D_S1Z_S1Z_EEEvvEEEEvNT_6ParamsE) ;  /* 0xffffff4002a87950 */ /* 0x000fea0003c3ffff */
        .weak           $__internal_2_$__cuda_sm10x_tcgen05_guardrail_trap_unallocated_columns_being_dealloced
        .type           $__internal_2_$__cuda_sm10x_tcgen05_guardrail_trap_unallocated_columns_being_dealloced,@function
        .size           $__internal_2_$__cuda_sm10x_tcgen05_guardrail_trap_unallocated_columns_being_dealloced,(.L_x_176 - $__internal_2_$__cuda_sm10x_tcgen05_guardrail_trap_unallocated_columns_being_dealloced)
$__internal_2_$__cuda_sm10x_tcgen05_guardrail_trap_unallocated_columns_being_dealloced:
[----:B------:R-:W-:Y:S05]  /*bd60*/  BPT.TRAP 0x1 ;  /* 0x000000040000795c */ /* 0x000fea0000300000 */
[----:B------:R-:W-:-:S04]  /*bd70*/  HFMA2 R3, -RZ, RZ, 0, 0 ;  /* 0x00000000ff037431 */ /* 0x000fc800000001ff */
[----:B------:R-:W-:Y:S05]  /*bd80*/  RET.REL.NODEC R2 `(_ZN7cutlass13device_kernelINS_4gemm6kernel13GemmUniversalIN4cute5tupleIJiiiiEEENS1_10collective13CollectiveMmaINS1_35MainloopSm100TmaUmmaWarpSpecializedILi7ELi2ELi2ENS5_IJNS4_1CILi1EEESB_SB_EEEEENS5_IJNSA_ILi128EEENSA_ILi256EEENSA_ILi64EEEEEENS_12float_e4m3_tENS5_IJlSB_lEEESI_SJ_NS4_8TiledMMAINS4_8MMA_AtomIJNS4_10MMA_TraitsINS4_19SM100_MMA_F8F6F4_SSEJSI_SI_fSE_SF_NS4_17integral_constantINS4_4UMMA5MajorELSQ_0EEESR_NSO_INSP_7ScaleInELSS_0EEEST_EEEEEENS4_6LayoutISC_NS5_IJNSA_ILi0EEESX_SX_EEEEENS5_IJNS4_10UnderscoreES10_S10_EEEEENS4_13SM90_TMA_LOADENS4_14ComposedLayoutINS4_7SwizzleILi2ELi4ELi3EEENS4_18smem_ptr_flag_bitsILi8EEENSW_INS5_IJNSA_ILi8EEESG_EEENS5_IJSG_SB_EEEEEEEvNS4_8identityES13_S1D_vS1E_EENS_8epilogue10collective18CollectiveEpilogueINS1G_23Sm100TmaWarpSpecializedILi4ELi2ELi64ELb0ELb0EEEJSH_NS5_IJNSW_ISE_SB_EENSW_ISG_SB_EEEEESI_SJ_SI_SJ_NS1G_6fusion15FusionCallbacksIS1K_NS1O_17LinearCombinationISI_fSI_fLNS_15FloatRoundStyleE2EEESH_S1N_JEEENS4_5SM1004TMEM4LOAD26SM100_TMEM_LOAD_32dp32b64xES13_S1D_NS4_39AutoVectorizingCopyWithAssumedAlignmentILi128EEENS4_14SM90_TMA_STOREES1D_S1Z_S1Z_EEEvvEEEEvNT_6ParamsE) ;  /* 0xffffff40029c7950 */ /* 0x000fea0003c3ffff */
.L_x_175:
[----:B------:R-:W-:-:S00]  /*bd90*/  BRA `(.L_x_175) ;  /* 0xfffffffc00fc7947 */ /* 0x000fc0000383ffff */
[----:B------:R-:W-:-:S00]  /*bda0*/  NOP ;  /* 0x0000000000007918 */ /* 0x000fc00000000000 */
        /* <DEDUP_REMOVED lines=13> */
.L_x_176:


//--------------------- .nv.global.init           --------------------------
	.section	.nv.global.init,"aw",@progbits
.nv.global.init:
	.type		$str$27,@object
	.size		$str$27,($str$28 - $str$27)
$str$27:
        /*0000*/ 	.byte	0x28, 0x61, 0x64, 0x64, 0x72, 0x65, 0x73, 0x73, 0x20, 0x26, 0x20, 0x6d, 0x61, 0x73, 0x6b, 0x29
        /*0010*/ 	.byte	0x20, 0x3d, 0x3d, 0x20, 0x30, 0x00
	.type		$str$28,@object
	.size		$str$28,($str$26 - $str$28)
$str$28:
        /*0016*/ 	.byte	0x2f, 0x74, 0x6d, 0x70, 0x2f, 0x63, 0x75, 0x74, 0x6c, 0x61, 0x73, 0x73, 0x5f, 0x73, 0x77, 0x65
        /*0026*/ 	.byte	0x65, 0x70, 0x5f, 0x73, 0x72, 0x63, 0x2f, 0x69, 0x6e, 0x63, 0x6c, 0x75, 0x64, 0x65, 0x2f, 0x63
        /*0036*/ 	.byte	0x75, 0x74, 0x65, 0x2f, 0x70, 0x6f, 0x69, 0x6e, 0x74, 0x65, 0x72, 0x5f, 0x66, 0x6c, 0x61, 0x67
        /*0046*/ 	.byte	0x67, 0x65, 0x64, 0x2e, 0x68, 0x70, 0x70, 0x00
	.type		$str$26,@object
	.size		$str$26,($str$25 - $str$26)
$str$26:
        /*004e*/ 	.byte	0x2f, 0x74, 0x6d, 0x70, 0x2f, 0x63, 0x75, 0x74, 0x6c, 0x61, 0x73, 0x73, 0x5f, 0x73, 0x77, 0x65
        /*005e*/ 	.byte	0x65, 0x70, 0x5f, 0x73, 0x72, 0x63, 0x2f, 0x69, 0x6e, 0x63, 0x6c, 0x75, 0x64, 0x65, 0x2f, 0x63
        /*006e*/ 	.byte	0x75, 0x74, 0x65, 0x2f, 0x61, 0x74, 0x6f, 0x6d, 0x2f, 0x63, 0x6f, 0x70, 0x79, 0x5f, 0x74, 0x72
        /*007e*/ 	.byte	0x61, 0x69, 0x74, 0x73, 0x5f, 0x73, 0x6d, 0x31, 0x30, 0x30, 0x2e, 0x68, 0x70, 0x70, 0x00
	.type		$str$25,@object
	.size		$str$25,(__unnamed_1 - $str$25)
$str$25:
        /*008d*/ 	.byte	0x28, 0x28, 0x75, 0x69, 0x6e, 0x74, 0x33, 0x32, 0x5f, 0x74, 0x28, 0x74, 0x68, 0x72, 0x65, 0x61
        /*009d*/ 	.byte	0x64, 0x49, 0x64, 0x78, 0x2e, 0x78, 0x29, 0x20, 0x2f, 0x20, 0x33, 0x32, 0x29, 0x20, 0x25, 0x20
        /*00ad*/ 	.byte	0x34, 0x29, 0x20, 0x3d, 0x3d, 0x20, 0x28, 0x28, 0x28, 0x74, 0x6d, 0x65, 0x6d, 0x5f, 0x61, 0x64
        /*00bd*/ 	.byte	0x64, 0x72, 0x20, 0x3e, 0x3e, 0x20, 0x31, 0x36, 0x29, 0x20, 0x2f, 0x20, 0x33, 0x32, 0x29, 0x20
        /*00cd*/ 	.byte	0x25, 0x20, 0x34, 0x29, 0x00
	.type		__unnamed_1,@object
	.size		__unnamed_1,(__unnamed_2 - __unnamed_1)
__unnamed_1:
        /*00d2*/ 	.byte	0x61, 0x75, 0x74, 0x6f, 0x20, 0x63, 0x75, 0x74, 0x65, 0x3a, 0x3a, 0x61, 0x73, 0x5f, 0x70, 0x6f
        /* <DEDUP_REMOVED lines=24> */
        /*0262*/ 	.byte	0x43, 0x3c, 0x38, 0x31, 0x39, 0x32, 0x3e, 0x3e, 0x3e, 0x3e, 0x5d, 0x00
	.type		__unnamed_2,@object
	.size		__unnamed_2,(__unnamed_3 - __unnamed_2)
__unnamed_2:
        /* <DEDUP_REMOVED lines=26> */
	.type		__unnamed_3,@object
	.size		__unnamed_3,(.L_3 - __unnamed_3)
__unnamed_3:
        /* <DEDUP_REMOVED lines=42> */
        /*06aa*/ 	.byte	0x3e, 0x3e, 0x3e, 0x3e, 0x5d, 0x00
.L_3:


//--------------------- .nv.shared._ZN7cutlass13device_kernelINS_4gemm6kernel13GemmUniversalIN4cute5tupleIJiiiiEEENS1_10collective13CollectiveMmaINS1_35MainloopSm100TmaUmmaWarpSpecializedILi7ELi2ELi2ENS5_IJNS4_1CILi1EEESB_SB_EEEEENS5_IJNSA_ILi128EEENSA_ILi256EEENSA_ILi64EEEEEENS_12float_e4m3_tENS5_IJlSB_lEEESI_SJ_NS4_8TiledMMAINS4_8MMA_AtomIJNS4_10MMA_TraitsINS4_19SM100_MMA_F8F6F4_SSEJSI_SI_fSE_SF_NS4_17integral_constantINS4_4UMMA5MajorELSQ_0EEESR_NSO_INSP_7ScaleInELSS_0EEEST_EEEEEENS4_6LayoutISC_NS5_IJNSA_ILi0EEESX_SX_EEEEENS5_IJNS4_10UnderscoreES10_S10_EEEEENS4_13SM90_TMA_LOADENS4_14ComposedLayoutINS4_7SwizzleILi2ELi4ELi3EEENS4_18smem_ptr_flag_bitsILi8EEENSW_INS5_IJNSA_ILi8EEESG_EEENS5_IJSG_SB_EEEEEEEvNS4_8identityES13_S1D_vS1E_EENS_8epilogue10collective18CollectiveEpilogueINS1G_23Sm100TmaWarpSpecializedILi4ELi2ELi64ELb0ELb0EEEJSH_NS5_IJNSW_ISE_SB_EENSW_ISG_SB_EEEEESI_SJ_SI_SJ_NS1G_6fusion15FusionCallbacksIS1K_NS1O_17LinearCombinationISI_fSI_fLNS_15FloatRoundStyleE2EEESH_S1N_JEEENS4_5SM1004TMEM4LOAD26SM100_TMEM_LOAD_32dp32b64xES13_S1D_NS4_39AutoVectorizingCopyWithAssumedAlignmentILi128EEENS4_14SM90_TMA_STOREES1D_S1Z_S1Z_EEEvvEEEEvNT_6ParamsE --------------------------
	.section	.nv.shared._ZN7cutlass13device_kernelINS_4gemm6kernel13GemmUniversalIN4cute5tupleIJiiiiEEENS1_10collective13CollectiveMmaINS1_35MainloopSm100TmaUmmaWarpSpecializedILi7ELi2ELi2ENS5_IJNS4_1CILi1EEESB_SB_EEEEENS5_IJNSA_ILi128EEENSA_ILi256EEENSA_ILi64EEEEEENS_12float_e4m3_tENS5_IJlSB_lEEESI_SJ_NS4_8TiledMMAINS4_8MMA_AtomIJNS4_10MMA_TraitsINS4_19SM100_MMA_F8F6F4_SSEJSI_SI_fSE_SF_NS4_17integral_constantINS4_4UMMA5MajorELSQ_0EEESR_NSO_INSP_7ScaleInELSS_0EEEST_EEEEEENS4_6LayoutISC_NS5_IJNSA_ILi0EEESX_SX_EEEEENS5_IJNS4_10UnderscoreES10_S10_EEEEENS4_13SM90_TMA_LOADENS4_14ComposedLayoutINS4_7SwizzleILi2ELi4ELi3EEENS4_18smem_ptr_flag_bitsILi8EEENSW_INS5_IJNSA_ILi8EEESG_EEENS5_IJSG_SB_EEEEEEEvNS4_8identityES13_S1D_vS1E_EENS_8epilogue10collective18CollectiveEpilogueINS1G_23Sm100TmaWarpSpecializedILi4ELi2ELi64ELb0ELb0EEEJSH_NS5_IJNSW_ISE_SB_EENSW_ISG_SB_EEEEESI_SJ_SI_SJ_NS1G_6fusion15FusionCallbacksIS1K_NS1O_17LinearCombinationISI_fSI_fLNS_15FloatRoundStyleE2EEESH_S1N_JEEENS4_5SM1004TMEM4LOAD26SM100_TMEM_LOAD_32dp32b64xES13_S1D_NS4_39AutoVectorizingCopyWithAssumedAlignmentILi128EEENS4_14SM90_TMA_STOREES1D_S1Z_S1Z_EEEvvEEEEvNT_6ParamsE,"aw",@nobits
	.sectionflags	@""
	.align	16
	.zero		1024


//--------------------- .nv.shared.reserved.0     --------------------------
	.section	.nv.shared.reserved.0,"aw",@nobits
	.weak		__nv_reservedSMEM_offset_0_alias
	.size		__nv_reservedSMEM_offset_0_alias, 0, 64
	.other		__nv_reservedSMEM_offset_0_alias,@"STO_CUDA_RESERVED_SHARED STV_DEFAULT"
__nv_reservedSMEM_offset_0_alias:
	.zero		0
.nv.shared.reserved.0:
	.zero		64
	.weak		__nv_reservedSMEM_tcgen05_partition
	.type		__nv_reservedSMEM_tcgen05_partition,@object
	.size		__nv_reservedSMEM_tcgen05_partition,(.L_0 - __nv_reservedSMEM_tcgen05_partition)
__nv_reservedSMEM_tcgen05_partition:
	.zero		32
.L_0:


//--------------------- .nv.global                --------------------------
	.section	.nv.global,"aw",@nobits
.nv.global:
	.type		_ZN40_INTERNAL_6b81058e_4_k_cu_f3e6a083_251984cute1_E,@object
	.size		_ZN40_INTERNAL_6b81058e_4_k_cu_f3e6a083_251984cute1_E,(_ZN40_INTERNAL_6b81058e_4_k_cu_f3e6a083_251984cuda3std3__45__cpo6cbeginE - _ZN40_INTERNAL_6b81058e_4_k_cu_f3e6a083_251984cute1_E)
_ZN40_INTERNAL_6b81058e_4_k_cu_f3e6a083_251984cute1_E:
	.zero		1
	.type		_ZN40_INTERNAL_6b81058e_4_k_cu_f3e6a083_251984cuda3std3__45__cpo6cbeginE,@object
	.size		_ZN40_INTERNAL_6b81058e_4_k_cu_f3e6a083_251984cuda3std3__45__cpo6cbeginE,(_ZN40_INTERNAL_6b81058e_4_k_cu_f3e6a083_251984cuda3std3__48in_placeE - _ZN40_INTERNAL_6b81058e_4_k_cu_f3e6a083_251984cuda3std3__45__cpo6cbeginE)
_ZN40_INTERNAL_6b81058e_4_k_cu_f3e6a083_251984cuda3std3__45__cpo6cbeginE:
	.zero		1
	.type		_ZN40_INTERNAL_6b81058e_4_k_cu_f3e6a083_251984cuda3std3__48in_placeE,@object
	.size		_ZN40_INTERNAL_6b81058e_4_k_cu_f3e6a083_251984cuda3std3__48in_placeE,(_ZN40_INTERNAL_6b81058e_4_k_cu_f3e6a083_251984cuda3std6ranges3__45__cpo9iter_moveE - _ZN40_INTERNAL_6b81058e_4_k_cu_f3e6a083_251984cuda3std3__48in_placeE)
_ZN40_INTERNAL_6b81058e_4_k_cu_f3e6a083_251984cuda3std3__48in_placeE:
	.zero		1
	.type		_ZN40_INTERNAL_6b81058e_4_k_cu_f3e6a083_251984cuda3std6ranges3__45__cpo9iter_moveE,@object
	.size		_ZN40_INTERNAL_6b81058e_4_k_cu_f3e6a083_251984cuda3std6ranges3__45__cpo9iter_moveE,(_ZN40_INTERNAL_6b81058e_4_k_cu_f3e6a083_251984cuda3std3__45__cpo5beginE - _ZN40_INTERNAL_6b81058e_4_k_cu_f3e6a083_251984cuda3std6ranges3__45__cpo9iter_moveE)
_ZN40_INTERNAL_6b81058e_4_k_cu_f3e6a083_251984cuda3std6ranges3__45__cpo9iter_moveE:
	.zero		1
	.type		_ZN40_INTERNAL_6b81058e_4_k_cu_f3e6a083_251984cuda3std3__45__cpo5beginE,@object
	.size		_ZN40_INTERNAL_6b81058e_4_k_cu_f3e6a083_251984cuda3std3__45__cpo5beginE,(_ZN40_INTERNAL_6b81058e_4_k_cu_f3e6a083_251984cuda3std3__442_GLOBAL__N__6b81058e_4_k_cu_f3e6a083_251986ignoreE - _ZN40_INTERNAL_6b81058e_4_k_cu_f3e6a083_251984cuda3std3__45__cpo5beginE)
_ZN40_INTERNAL_6b81058e_4_k_cu_f3e6a083_251984cuda3std3__45__cpo5beginE:
	.zero		1
	.type		_ZN40_INTERNAL_6b81058e_4_k_cu_f3e6a083_251984cuda3std3__442_GLOBAL__N__6b81058e_4_k_cu_f3e6a083_251986ignoreE,@object
	.size		_ZN40_INTERNAL_6b81058e_4_k_cu_f3e6a083_251984cuda3std3__442_GLOBAL__N__6b81058e_4_k_cu_f3e6a083_251986ignoreE,(_ZN40_INTERNAL_6b81058e_4_k_cu_f3e6a083_251984cute7productE - _ZN40_INTERNAL_6b81058e_4_k_cu_f3e6a083_251984cuda3std3__442_GLOBAL__N__6b81058e_4_k_cu_f3e6a083_251986ignoreE)
_ZN40_INTERNAL_6b81058e_4_k_cu_f3e6a083_251984cuda3std3__442_GLOBAL__N__6b81058e_4_k_cu_f3e6a083_251986ignoreE:
	.zero		1
	.type		_ZN40_INTERNAL_6b81058e_4_k_cu_f3e6a083_251984cute7productE,@object
	.size		_ZN40_INTERNAL_6b81058e_4_k_cu_f3e6a083_251984cute7productE,(_ZN40_INTERNAL_6b81058e_4_k_cu_f3e6a083_251984cuda3std3__45__cpo3endE - _ZN40_INTERNAL_6b81058e_4_k_cu_f3e6a083_251984cute7productE)
_ZN40_INTERNAL_6b81058e_4_k_cu_f3e6a083_251984cute7productE:
	.zero		1
	.type		_ZN40_INTERNAL_6b81058e_4_k_cu_f3e6a083_251984cuda3std3__45__cpo3endE,@object
	.size		_ZN40_INTERNAL_6b81058e_4_k_cu_f3e6a083_251984cuda3std3__45__cpo3endE,(_ZN40_INTERNAL_6b81058e_4_k_cu_f3e6a083_251984cuda3std3__419piecewise_constructE - _ZN40_INTERNAL_6b81058e_4_k_cu_f3e6a083_251984cuda3std3__45__cpo3endE)
_ZN40_INTERNAL_6b81058e_4_k_cu_f3e6a083_251984cuda3std3__45__cpo3endE:
	.zero		1
	.type		_ZN40_INTERNAL_6b81058e_4_k_cu_f3e6a083_251984cuda3std3__419piecewise_constructE,@object
	.size		_ZN40_INTERNAL_6b81058e_4_k_cu_f3e6a083_251984cuda3std3__419piecewise_constructE,(_ZN40_INTERNAL_6b81058e_4_k_cu_f3e6a083_251984cuda3std3__45__cpo4cendE - _ZN40_INTERNAL_6b81058e_4_k_cu_f3e6a083_251984cuda3std3__419piecewise_constructE)
_ZN40_INTERNAL_6b81058e_4_k_cu_f3e6a083_251984cuda3std3__419piecewise_constructE:
	.zero		1
	.type		_ZN40_INTERNAL_6b81058e_4_k_cu_f3e6a083_251984cuda3std3__45__cpo4cendE,@object
	.size		_ZN40_INTERNAL_6b81058e_4_k_cu_f3e6a083_251984cuda3std3__45__cpo4cendE,(_ZN40_INTERNAL_6b81058e_4_k_cu_f3e6a083_251984cuda3std6ranges3__45__cpo4swapE - _ZN40_INTERNAL_6b81058e_4_k_cu_f3e6a083_251984cuda3std3__45__cpo4cendE)
_ZN40_INTERNAL_6b81058e_4_k_cu_f3e6a083_251984cuda3std3__45__cpo4cendE:
	.zero		1
	.type		_ZN40_INTERNAL_6b81058e_4_k_cu_f3e6a083_251984cuda3std6ranges3__45__cpo4swapE,@object
	.size		_ZN40_INTERNAL_6b81058e_4_k_cu_f3e6a083_251984cuda3std6ranges3__45__cpo4swapE,(.L_11 - _ZN40_INTERNAL_6b81058e_4_k_cu_f3e6a083_251984cuda3std6ranges3__45__cpo4swapE)
_ZN40_INTERNAL_6b81058e_4_k_cu_f3e6a083_251984cuda3std6ranges3__45__cpo4swapE:
	.zero		1
.L_11:


//--------------------- .nv.constant0._ZN7cutlass13device_kernelINS_4gemm6kernel13GemmUniversalIN4cute5tupleIJiiiiEEENS1_10collective13CollectiveMmaINS1_35MainloopSm100TmaUmmaWarpSpecializedILi7ELi2ELi2ENS5_IJNS4_1CILi1EEESB_SB_EEEEENS5_IJNSA_ILi128EEENSA_ILi256EEENSA_ILi64EEEEEENS_12float_e4m3_tENS5_IJlSB_lEEESI_SJ_NS4_8TiledMMAINS4_8MMA_AtomIJNS4_10MMA_TraitsINS4_19SM100_MMA_F8F6F4_SSEJSI_SI_fSE_SF_NS4_17integral_constantINS4_4UMMA5MajorELSQ_0EEESR_NSO_INSP_7ScaleInELSS_0EEEST_EEEEEENS4_6LayoutISC_NS5_IJNSA_ILi0EEESX_SX_EEEEENS5_IJNS4_10UnderscoreES10_S10_EEEEENS4_13SM90_TMA_LOADENS4_14ComposedLayoutINS4_7SwizzleILi2ELi4ELi3EEENS4_18smem_ptr_flag_bitsILi8EEENSW_INS5_IJNSA_ILi8EEESG_EEENS5_IJSG_SB_EEEEEEEvNS4_8identityES13_S1D_vS1E_EENS_8epilogue10collective18CollectiveEpilogueINS1G_23Sm100TmaWarpSpecializedILi4ELi2ELi64ELb0ELb0EEEJSH_NS5_IJNSW_ISE_SB_EENSW_ISG_SB_EEEEESI_SJ_SI_SJ_NS1G_6fusion15FusionCallbacksIS1K_NS1O_17LinearCombinationISI_fSI_fLNS_15FloatRoundStyleE2EEESH_S1N_JEEENS4_5SM1004TMEM4LOAD26SM100_TMEM_LOAD_32dp32b64xES13_S1D_NS4_39AutoVectorizingCopyWithAssumedAlignmentILi128EEENS4_14SM90_TMA_STOREES1D_S1Z_S1Z_EEEvvEEEEvNT_6ParamsE --------------------------
	.section	.nv.constant0._ZN7cutlass13device_kernelINS_4gemm6kernel13GemmUniversalIN4cute5tupleIJiiiiEEENS1_10collective13CollectiveMmaINS1_35MainloopSm100TmaUmmaWarpSpecializedILi7ELi2ELi2ENS5_IJNS4_1CILi1EEESB_SB_EEEEENS5_IJNSA_ILi128EEENSA_ILi256EEENSA_ILi64EEEEEENS_12float_e4m3_tENS5_IJlSB_lEEESI_SJ_NS4_8TiledMMAINS4_8MMA_AtomIJNS4_10MMA_TraitsINS4_19SM100_MMA_F8F6F4_SSEJSI_SI_fSE_SF_NS4_17integral_constantINS4_4UMMA5MajorELSQ_0EEESR_NSO_INSP_7ScaleInELSS_0EEEST_EEEEEENS4_6LayoutISC_NS5_IJNSA_ILi0EEESX_SX_EEEEENS5_IJNS4_10UnderscoreES10_S10_EEEEENS4_13SM90_TMA_LOADENS4_14ComposedLayoutINS4_7SwizzleILi2ELi4ELi3EEENS4_18smem_ptr_flag_bitsILi8EEENSW_INS5_IJNSA_ILi8EEESG_EEENS5_IJSG_SB_EEEEEEEvNS4_8identityES13_S1D_vS1E_EENS_8epilogue10collective18CollectiveEpilogueINS1G_23Sm100TmaWarpSpecializedILi4ELi2ELi64ELb0ELb0EEEJSH_NS5_IJNSW_ISE_SB_EENSW_ISG_SB_EEEEESI_SJ_SI_SJ_NS1G_6fusion15FusionCallbacksIS1K_NS1O_17LinearCombinationISI_fSI_fLNS_15FloatRoundStyleE2EEESH_S1N_JEEENS4_5SM1004TMEM4LOAD26SM100_TMEM_LOAD_32dp32b64xES13_S1D_NS4_39AutoVectorizingCopyWithAssumedAlignmentILi128EEENS4_14SM90_TMA_STOREES1D_S1Z_S1Z_EEEvvEEEEvNT_6ParamsE,"a",@progbits
	.sectionflags	@""
	.align	4
.nv.constant0._ZN7cutlass13device_kernelINS_4gemm6kernel13GemmUniversalIN4cute5tupleIJiiiiEEENS1_10collective13CollectiveMmaINS1_35MainloopSm100TmaUmmaWarpSpecializedILi7ELi2ELi2ENS5_IJNS4_1CILi1EEESB_SB_EEEEENS5_IJNSA_ILi128EEENSA_ILi256EEENSA_ILi64EEEEEENS_12float_e4m3_tENS5_IJlSB_lEEESI_SJ_NS4_8TiledMMAINS4_8MMA_AtomIJNS4_10MMA_TraitsINS4_19SM100_MMA_F8F6F4_SSEJSI_SI_fSE_SF_NS4_17integral_constantINS4_4UMMA5MajorELSQ_0EEESR_NSO_INSP_7ScaleInELSS_0EEEST_EEEEEENS4_6LayoutISC_NS5_IJNSA_ILi0EEESX_SX_EEEEENS5_IJNS4_10UnderscoreES10_S10_EEEEENS4_13SM90_TMA_LOADENS4_14ComposedLayoutINS4_7SwizzleILi2ELi4ELi3EEENS4_18smem_ptr_flag_bitsILi8EEENSW_INS5_IJNSA_ILi8EEESG_EEENS5_IJSG_SB_EEEEEEEvNS4_8identityES13_S1D_vS1E_EENS_8epilogue10collective18CollectiveEpilogueINS1G_23Sm100TmaWarpSpecializedILi4ELi2ELi64ELb0ELb0EEEJSH_NS5_IJNSW_ISE_SB_EENSW_ISG_SB_EEEEESI_SJ_SI_SJ_NS1G_6fusion15FusionCallbacksIS1K_NS1O_17LinearCombinationISI_fSI_fLNS_15FloatRoundStyleE2EEESH_S1N_JEEENS4_5SM1004TMEM4LOAD26SM100_TMEM_LOAD_32dp32b64xES13_S1D_NS4_39AutoVectorizingCopyWithAssumedAlignmentILi128EEENS4_14SM90_TMA_STOREES1D_S1Z_S1Z_EEEvvEEEEvNT_6ParamsE:
	.zero		2944


//--------------------- SYMBOLS --------------------------

	.type		.nv.reservedSmem.offset0,@object
	.size		.nv.reservedSmem.offset0,0x4
	.type		.nv.reservedSmem.cap,@object
	.size		.nv.reservedSmem.cap,0x4
	.type		__assertfail,@function
